	.target	sm_90a

	.elftype	@"ET_EXEC"


//--------------------- .note.nv.tkinfo           --------------------------
	.section	.note.nv.tkinfo,"",@"SHT_NOTE"
	.sectionflags	@"SHF_NOTE_NV_TKINFO"
	.tkinfo
        /*0018*/ 	.word	0x00000002
        /*0030*/ 	.string	""
        /*0030*/ 	.string	"ptxas"
        /*0030*/ 	.string	"Cuda compilation tools, release 13.0, V13.0.88"
        /*0030*/ 	.string	"Build cuda_13.0.r13.0/compiler.36424714_0"
        /*0030*/ 	.string	"-arch sm_90a -m 64 "



//--------------------- .note.nv.cuinfo           --------------------------
	.section	.note.nv.cuinfo,"",@"SHT_NOTE"
	.sectionflags	@"SHF_NOTE_NV_CUINFO"
        /*0018*/ 	.short	0x0002
        /*001a*/ 	.short	0x005a
        /*001c*/ 	.short	0x0082
	.zero		2


//--------------------- .nv.info                  --------------------------
	.section	.nv.info,"",@"SHT_CUDA_INFO"
	.align	4


	//----- nvinfo : EIATTR_REGCOUNT
	.align		4
        /*0000*/ 	.byte	0x04, 0x2f
        /*0002*/ 	.short	(.L_15 - .L_14)
	.align		4
.L_14:
        /*0004*/ 	.word	index@(_ZN7cutlass13device_kernelINS_4gemm6kernel13GemmUniversalIN4cute5tupleIJiiiiEEENS1_10collective13CollectiveMmaINS1_34MainloopSm90TmaGmmaWarpSpecializedILi9ENS5_IJNS4_1CILi8EEENSA_ILi1EEESC_EEENS1_32KernelTmaWarpSpecializedPingpongEEENS5_IJNSA_ILi64EEENSA_ILi128EEESH_EEEaNS5_IJlSC_lEEEaSJ_NS4_8TiledMMAINS4_8MMA_AtomIJNS4_4SM904GMMA27MMA_64x128x32_S32S8S8_SS_TNEEEENS4_6LayoutINS5_IJSC_SC_SC_EEENS5_IJNSA_ILi0EEESS_SS_EEEEENS5_IJNS4_10UnderscoreESV_SV_EEEEENS4_13SM90_TMA_LOADENS4_14ComposedLayoutINS4_7SwizzleILi3ELi4ELi3EEENS4_18smem_ptr_flag_bitsILi8EEENSQ_INS5_IJSB_SH_EEENS5_IJSH_SC_EEEEEEEvNS4_8identityENS4_23SM90_TMA_LOAD_MULTICASTES17_vS18_EENS_8epilogue10collective6detail29Sm90TmaWarpSpecializedAdapterINS1C_15DefaultEpilogueIaSJ_SJ_NS1B_6thread17LinearCombinationIaLi1EiiLNS1G_9ScaleType4KindE0ELNS_15FloatRoundStyleE2EaEENS1_15EpilogueDefaultEEEEEvvEEEEvNT_6ParamsE)
        /*0008*/ 	.word	0x000000a8


	//----- nvinfo : EIATTR_FRAME_SIZE
	.align		4
.L_15:
        /*000c*/ 	.byte	0x04, 0x11
        /*000e*/ 	.short	(.L_17 - .L_16)
	.align		4
.L_16:
        /*0010*/ 	.word	index@(_ZN7cutlass13device_kernelINS_4gemm6kernel13GemmUniversalIN4cute5tupleIJiiiiEEENS1_10collective13CollectiveMmaINS1_34MainloopSm90TmaGmmaWarpSpecializedILi9ENS5_IJNS4_1CILi8EEENSA_ILi1EEESC_EEENS1_32KernelTmaWarpSpecializedPingpongEEENS5_IJNSA_ILi64EEENSA_ILi128EEESH_EEEaNS5_IJlSC_lEEEaSJ_NS4_8TiledMMAINS4_8MMA_AtomIJNS4_4SM904GMMA27MMA_64x128x32_S32S8S8_SS_TNEEEENS4_6LayoutINS5_IJSC_SC_SC_EEENS5_IJNSA_ILi0EEESS_SS_EEEEENS5_IJNS4_10UnderscoreESV_SV_EEEEENS4_13SM90_TMA_LOADENS4_14ComposedLayoutINS4_7SwizzleILi3ELi4ELi3EEENS4_18smem_ptr_flag_bitsILi8EEENSQ_INS5_IJSB_SH_EEENS5_IJSH_SC_EEEEEEEvNS4_8identityENS4_23SM90_TMA_LOAD_MULTICASTES17_vS18_EENS_8epilogue10collective6detail29Sm90TmaWarpSpecializedAdapterINS1C_15DefaultEpilogueIaSJ_SJ_NS1B_6thread17LinearCombinationIaLi1EiiLNS1G_9ScaleType4KindE0ELNS_15FloatRoundStyleE2EaEENS1_15EpilogueDefaultEEEEEvvEEEEvNT_6ParamsE)
        /*0014*/ 	.word	0x00000008


	//----- nvinfo : EIATTR_MIN_STACK_SIZE
	.align		4
.L_17:
        /*0018*/ 	.byte	0x04, 0x12
        /*001a*/ 	.short	(.L_19 - .L_18)
	.align		4
.L_18:
        /*001c*/ 	.word	index@(_ZN7cutlass13device_kernelINS_4gemm6kernel13GemmUniversalIN4cute5tupleIJiiiiEEENS1_10collective13CollectiveMmaINS1_34MainloopSm90TmaGmmaWarpSpecializedILi9ENS5_IJNS4_1CILi8EEENSA_ILi1EEESC_EEENS1_32KernelTmaWarpSpecializedPingpongEEENS5_IJNSA_ILi64EEENSA_ILi128EEESH_EEEaNS5_IJlSC_lEEEaSJ_NS4_8TiledMMAINS4_8MMA_AtomIJNS4_4SM904GMMA27MMA_64x128x32_S32S8S8_SS_TNEEEENS4_6LayoutINS5_IJSC_SC_SC_EEENS5_IJNSA_ILi0EEESS_SS_EEEEENS5_IJNS4_10UnderscoreESV_SV_EEEEENS4_13SM90_TMA_LOADENS4_14ComposedLayoutINS4_7SwizzleILi3ELi4ELi3EEENS4_18smem_ptr_flag_bitsILi8EEENSQ_INS5_IJSB_SH_EEENS5_IJSH_SC_EEEEEEEvNS4_8identityENS4_23SM90_TMA_LOAD_MULTICASTES17_vS18_EENS_8epilogue10collective6detail29Sm90TmaWarpSpecializedAdapterINS1C_15DefaultEpilogueIaSJ_SJ_NS1B_6thread17LinearCombinationIaLi1EiiLNS1G_9ScaleType4KindE0ELNS_15FloatRoundStyleE2EaEENS1_15EpilogueDefaultEEEEEvvEEEEvNT_6ParamsE)
        /*0020*/ 	.word	0x00000008
.L_19:


//--------------------- .nv.compat                --------------------------
	.section	.nv.compat,"",@"SHT_CUDA_COMPAT_INFO"
	.align	4
        /*0000*/ 	.byte	0x02, 0x09, 0x01, 0x00, 0x02, 0x02, 0x04, 0x00, 0x02, 0x05, 0x05, 0x00, 0x03, 0x07, 0x01, 0x01
        /*0010*/ 	.byte	0x02, 0x03, 0x01, 0x00, 0x02, 0x06, 0x01, 0x00, 0x04, 0x0b, 0x08, 0x00, 0x00, 0x00, 0x00, 0x00
        /*0020*/ 	.byte	0x00, 0x00, 0x00, 0x00


//--------------------- .nv.info._ZN7cutlass13device_kernelINS_4gemm6kernel13GemmUniversalIN4cute5tupleIJiiiiEEENS1_10collective13CollectiveMmaINS1_34MainloopSm90TmaGmmaWarpSpecializedILi9ENS5_IJNS4_1CILi8EEENSA_ILi1EEESC_EEENS1_32KernelTmaWarpSpecializedPingpongEEENS5_IJNSA_ILi64EEENSA_ILi128EEESH_EEEaNS5_IJlSC_lEEEaSJ_NS4_8TiledMMAINS4_8MMA_AtomIJNS4_4SM904GMMA27MMA_64x128x32_S32S8S8_SS_TNEEEENS4_6LayoutINS5_IJSC_SC_SC_EEENS5_IJNSA_ILi0EEESS_SS_EEEEENS5_IJNS4_10UnderscoreESV_SV_EEEEENS4_13SM90_TMA_LOADENS4_14ComposedLayoutINS4_7SwizzleILi3ELi4ELi3EEENS4_18smem_ptr_flag_bitsILi8EEENSQ_INS5_IJSB_SH_EEENS5_IJSH_SC_EEEEEEEvNS4_8identityENS4_23SM90_TMA_LOAD_MULTICASTES17_vS18_EENS_8epilogue10collective6detail29Sm90TmaWarpSpecializedAdapterINS1C_15DefaultEpilogueIaSJ_SJ_NS1B_6thread17LinearCombinationIaLi1EiiLNS1G_9ScaleType4KindE0ELNS_15FloatRoundStyleE2EaEENS1_15EpilogueDefaultEEEEEvvEEEEvNT_6ParamsE --------------------------
	.section	.nv.info._ZN7cutlass13device_kernelINS_4gemm6kernel13GemmUniversalIN4cute5tupleIJiiiiEEENS1_10collective13CollectiveMmaINS1_34MainloopSm90TmaGmmaWarpSpecializedILi9ENS5_IJNS4_1CILi8EEENSA_ILi1EEESC_EEENS1_32KernelTmaWarpSpecializedPingpongEEENS5_IJNSA_ILi64EEENSA_ILi128EEESH_EEEaNS5_IJlSC_lEEEaSJ_NS4_8TiledMMAINS4_8MMA_AtomIJNS4_4SM904GMMA27MMA_64x128x32_S32S8S8_SS_TNEEEENS4_6LayoutINS5_IJSC_SC_SC_EEENS5_IJNSA_ILi0EEESS_SS_EEEEENS5_IJNS4_10UnderscoreESV_SV_EEEEENS4_13SM90_TMA_LOADENS4_14ComposedLayoutINS4_7SwizzleILi3ELi4ELi3EEENS4_18smem_ptr_flag_bitsILi8EEENSQ_INS5_IJSB_SH_EEENS5_IJSH_SC_EEEEEEEvNS4_8identityENS4_23SM90_TMA_LOAD_MULTICASTES17_vS18_EENS_8epilogue10collective6detail29Sm90TmaWarpSpecializedAdapterINS1C_15DefaultEpilogueIaSJ_SJ_NS1B_6thread17LinearCombinationIaLi1EiiLNS1G_9ScaleType4KindE0ELNS_15FloatRoundStyleE2EaEENS1_15EpilogueDefaultEEEEEvvEEEEvNT_6ParamsE,"",@"SHT_CUDA_INFO"
	.sectionflags	@""
	.align	4


	//----- nvinfo : EIATTR_CUDA_API_VERSION
	.align		4
        /*0000*/ 	.byte	0x04, 0x37
        /*0002*/ 	.short	(.L_21 - .L_20)
.L_20:
        /*0004*/ 	.word	0x00000082


	//----- nvinfo : EIATTR_KPARAM_INFO
	.align		4
.L_21:
        /*0008*/ 	.byte	0x04, 0x17
        /*000a*/ 	.short	(.L_23 - .L_22)
.L_22:
        /*000c*/ 	.word	0x00000000
        /*0010*/ 	.short	0x0000
        /*0012*/ 	.short	0x0070
        /*0014*/ 	.byte	0x00, 0xf0, 0x01, 0x10


	//----- nvinfo : EIATTR_SPARSE_MMA_MASK
	.align		4
.L_23:
        /*0018*/ 	.byte	0x03, 0x50
        /*001a*/ 	.short	0x0000


	//----- nvinfo : EIATTR_MAXREG_COUNT
	.align		4
        /*001c*/ 	.byte	0x03, 0x1b
        /*001e*/ 	.short	0x00a8


	//----- nvinfo : EIATTR_NUM_BARRIERS
	.align		4
        /*0020*/ 	.byte	0x02, 0x4c
        /*0022*/ 	.byte	0x01
	.zero		1


	//----- nvinfo : EIATTR_EXTERNS
	.align		4
        /*0024*/ 	.byte	0x04, 0x0f
        /*0026*/ 	.short	(.L_25 - .L_24)


	//   ....[0]....
	.align		4
.L_24:
        /*0028*/ 	.word	index@(__assertfail)


	//----- nvinfo : EIATTR_ANNOTATIONS
	.align		4
.L_25:
        /*002c*/ 	.byte	0x04, 0x55
        /*002e*/ 	.short	(.L_27 - .L_26)


	//   ....[0]....
.L_26:
        /*0030*/ 	.word	0x00000001
        /*0034*/ 	.byte	0x80, 0x0e, 0x00, 0x00, 0x01, 0x00, 0x00, 0x00, 0x20, 0x15, 0x00, 0x00, 0x01, 0x00, 0x00, 0x00
        /*0044*/ 	.byte	0xe0, 0x56, 0x00, 0x00, 0x01, 0x00, 0x00, 0x00, 0x20, 0x63, 0x00, 0x00


	//----- nvinfo : EIATTR_MERCURY_ISA_VERSION
	.align		4
.L_27:
        /*0050*/ 	.byte	0x03, 0x5f
        /*0052*/ 	.short	0x0101


	//----- nvinfo : EIATTR_INT_WARP_WIDE_INSTR_OFFSETS
	.align		4
        /*0054*/ 	.byte	0x04, 0x31
        /*0056*/ 	.short	(.L_29 - .L_28)


	//   ....[0]....
.L_28:
        /*0058*/ 	.word	0x00000620


	//   ....[1]....
        /*005c*/ 	.word	0x00000680


	//   ....[2]....
        /*0060*/ 	.word	0x000006c0


	//   ....[3]....
        /*0064*/ 	.word	0x00000710


	//   ....[4]....
        /*0068*/ 	.word	0x00000760


	//   ....[5]....
        /*006c*/ 	.word	0x000007e0


	//   ....[6]....
        /*0070*/ 	.word	0x00000870


	//   ....[7]....
        /*0074*/ 	.word	0x000008b0


	//   ....[8]....
        /*0078*/ 	.word	0x000021b0


	//----- nvinfo : EIATTR_COOP_GROUP_MASK_REGIDS
	.align		4
.L_29:
        /*007c*/ 	.byte	0x04, 0x29
        /*007e*/ 	.short	(.L_31 - .L_30)


	//   ....[0]....
.L_30:
        /*0080*/ 	.word	0xffffffff


	//   ....[1]....
        /*0084*/ 	.word	0xffffffff


	//   ....[2]....
        /*0088*/ 	.word	0xffffffff


	//   ....[3]....
        /*008c*/ 	.word	0xffffffff


	//   ....[4]....
        /*0090*/ 	.word	0xffffffff


	//   ....[5]....
        /*0094*/ 	.word	0xffffffff


	//   ....[6]....
        /*0098*/ 	.word	0xffffffff


	//----- nvinfo : EIATTR_COOP_GROUP_INSTR_OFFSETS
	.align		4
.L_31:
        /*009c*/ 	.byte	0x04, 0x28
        /*009e*/ 	.short	(.L_33 - .L_32)


	//   ....[0]....
.L_32:
        /*00a0*/ 	.word	0x00000070


	//   ....[1]....
        /*00a4*/ 	.word	0x00000080


	//   ....[2]....
        /*00a8*/ 	.word	0x00000140


	//   ....[3]....
        /*00ac*/ 	.word	0x000003e0


	//   ....[4]....
        /*00b0*/ 	.word	0x00000430


	//   ....[5]....
        /*00b4*/ 	.word	0x00000520


	//   ....[6]....
        /*00b8*/ 	.word	0x00000a30


	//----- nvinfo : EIATTR_REG_RECONFIG
	.align		4
.L_33:
        /*00bc*/ 	.byte	0x01, 0x54
	.zero		2


	//----- nvinfo : EIATTR_SYSCALL_OFFSETS
	.align		4
        /*00c0*/ 	.byte	0x04, 0x46
        /*00c2*/ 	.short	(.L_35 - .L_34)


	//   ....[0]....
.L_34:
        /*00c4*/ 	.word	0x00001950


	//----- nvinfo : EIATTR_MBARRIER_INSTR_OFFSETS
	.align		4
.L_35:
        /*00c8*/ 	.byte	0x04, 0x39
        /*00ca*/ 	.short	(.L_37 - .L_36)


	//   ....[0]....
.L_36:
        /*00cc*/ 	.word	0x00000290
        /*00d0*/ 	.word	0x000000ff
        /*00d4*/ 	.word	0x00000000
        /*00d8*/ 	.short	0x0100
        /*00da*/ 	.byte	0x08
	.zero		1


	//   ....[1]....
        /*00dc*/ 	.word	0x000002a0
        /*00e0*/ 	.word	0x000000ff
        /*00e4*/ 	.word	0x00000048
        /*00e8*/ 	.short	0x0100
        /*00ea*/ 	.byte	0x08
	.zero		1


	//   ....[2]....
        /*00ec*/ 	.word	0x000002b0
        /*00f0*/ 	.word	0x000000ff
        /*00f4*/ 	.word	0x00000008
        /*00f8*/ 	.short	0x0100
        /*00fa*/ 	.byte	0x08
	.zero		1


	//   ....[3]....
        /*00fc*/ 	.word	0x000002c0
        /*0100*/ 	.word	0x000000ff
        /*0104*/ 	.word	0x00000050
        /*0108*/ 	.short	0x0100
        /*010a*/ 	.byte	0x08
	.zero		1


	//   ....[4]....
        /*010c*/ 	.word	0x000002d0
        /*0110*/ 	.word	0x000000ff
        /*0114*/ 	.word	0x00000010
        /*0118*/ 	.short	0x0100
        /*011a*/ 	.byte	0x08
	.zero		1


	//   ....[5]....
        /*011c*/ 	.word	0x000002e0
        /*0120*/ 	.word	0x000000ff
        /*0124*/ 	.word	0x00000058
        /*0128*/ 	.short	0x0100
        /*012a*/ 	.byte	0x08
	.zero		1


	//   ....[6]....
        /*012c*/ 	.word	0x000002f0
        /*0130*/ 	.word	0x000000ff
        /*0134*/ 	.word	0x00000018
        /*0138*/ 	.short	0x0100
        /*013a*/ 	.byte	0x08
	.zero		1


	//   ....[7]....
        /*013c*/ 	.word	0x00000300
        /*0140*/ 	.word	0x000000ff
        /*0144*/ 	.word	0x00000060
        /*0148*/ 	.short	0x0100
        /*014a*/ 	.byte	0x08
	.zero		1


	//   ....[8]....
        /*014c*/ 	.word	0x00000310
        /*0150*/ 	.word	0x000000ff
        /*0154*/ 	.word	0x00000020
        /*0158*/ 	.short	0x0100
        /*015a*/ 	.byte	0x08
	.zero		1


	//   ....[9]....
        /*015c*/ 	.word	0x00000320
        /*0160*/ 	.word	0x000000ff
        /*0164*/ 	.word	0x00000068
        /*0168*/ 	.short	0x0100
        /*016a*/ 	.byte	0x08
	.zero		1


	//   ....[10]....
        /*016c*/ 	.word	0x00000330
        /*0170*/ 	.word	0x000000ff
        /*0174*/ 	.word	0x00000028
        /*0178*/ 	.short	0x0100
        /*017a*/ 	.byte	0x08
	.zero		1


	//   ....[11]....
        /*017c*/ 	.word	0x00000340
        /*0180*/ 	.word	0x000000ff
        /*0184*/ 	.word	0x00000070
        /*0188*/ 	.short	0x0100
        /*018a*/ 	.byte	0x08
	.zero		1


	//   ....[12]....
        /*018c*/ 	.word	0x00000350
        /*0190*/ 	.word	0x000000ff
        /*0194*/ 	.word	0x00000030
        /*0198*/ 	.short	0x0100
        /*019a*/ 	.byte	0x08
	.zero		1


	//   ....[13]....
        /*019c*/ 	.word	0x00000360
        /*01a0*/ 	.word	0x000000ff
        /*01a4*/ 	.word	0x00000078
        /*01a8*/ 	.short	0x0100
        /*01aa*/ 	.byte	0x08
	.zero		1


	//   ....[14]....
        /*01ac*/ 	.word	0x00000370
        /*01b0*/ 	.word	0x000000ff
        /*01b4*/ 	.word	0x00000038
        /*01b8*/ 	.short	0x0100
        /*01ba*/ 	.byte	0x08
	.zero		1


	//   ....[15]....
        /*01bc*/ 	.word	0x00000380
        /*01c0*/ 	.word	0x000000ff
        /*01c4*/ 	.word	0x00000080
        /*01c8*/ 	.short	0x0100
        /*01ca*/ 	.byte	0x08
	.zero		1


	//   ....[16]....
        /*01cc*/ 	.word	0x00000390
        /*01d0*/ 	.word	0x000000ff
        /*01d4*/ 	.word	0x00000040
        /*01d8*/ 	.short	0x0100
        /*01da*/ 	.byte	0x08
	.zero		1


	//   ....[17]....
        /*01dc*/ 	.word	0x000003a0
        /*01e0*/ 	.word	0x000000ff
        /*01e4*/ 	.word	0x00000088
        /*01e8*/ 	.short	0x0100
        /*01ea*/ 	.byte	0x08
	.zero		1


	//   ....[18]....
        /*01ec*/ 	.word	0x00000900
        /*01f0*/ 	.word	0x000000ff
        /*01f4*/ 	.word	0x000000c0
        /*01f8*/ 	.short	0x0100
        /*01fa*/ 	.byte	0x08
	.zero		1


	//   ....[19]....
        /*01fc*/ 	.word	0x00000990
        /*0200*/ 	.word	0x000000ff
        /*0204*/ 	.word	0x000000c8
        /*0208*/ 	.short	0x0100
        /*020a*/ 	.byte	0x08
	.zero		1


	//   ....[20]....
        /*020c*/ 	.word	0x000009b0
        /*0210*/ 	.word	0x000000ff
        /*0214*/ 	.word	0x000000a0
        /*0218*/ 	.short	0x0100
        /*021a*/ 	.byte	0x09
	.zero		1


	//   ....[21]....
        /*021c*/ 	.word	0x000009c0
        /*0220*/ 	.word	0x000000ff
        /*0224*/ 	.word	0x000000a8
        /*0228*/ 	.short	0x0100
        /*022a*/ 	.byte	0x09
	.zero		1


	//   ....[22]....
        /*022c*/ 	.word	0x000009d0
        /*0230*/ 	.word	0x000000ff
        /*0234*/ 	.word	0x000000b0
        /*0238*/ 	.short	0x0100
        /*023a*/ 	.byte	0x09
	.zero		1


	//   ....[23]....
        /*023c*/ 	.word	0x000009e0
        /*0240*/ 	.word	0x000000ff
        /*0244*/ 	.word	0x000000b8
        /*0248*/ 	.short	0x0100
        /*024a*/ 	.byte	0x09
	.zero		1


	//   ....[24]....
        /*024c*/ 	.word	0x00001810
        /*0250*/ 	.word	0x000000ff
        /*0254*/ 	.word	0xfffffff8
        /*0258*/ 	.short	0x010a
        /*025a*/ 	.byte	0x2b
	.zero		1


	//   ....[25]....
        /*025c*/ 	.word	0x000019e0
        /*0260*/ 	.word	0x00000003
        /*0264*/ 	.word	0x00000000
        /*0268*/ 	.short	0x010a
        /*026a*/ 	.byte	0x3f
	.zero		1


	//   ....[26]....
        /*026c*/ 	.word	0x00001a40
        /*0270*/ 	.word	0x00000003
        /*0274*/ 	.word	0x00000000
        /*0278*/ 	.short	0x010a
        /*027a*/ 	.byte	0x3f
	.zero		1


	//   ....[27]....
        /*027c*/ 	.word	0x00001da0
        /*0280*/ 	.word	0x000000ff
        /*0284*/ 	.word	0x00000000
        /*0288*/ 	.short	0x010a
        /*028a*/ 	.byte	0x04
	.zero		1


	//   ....[28]....
        /*028c*/ 	.word	0x00001de0
        /*0290*/ 	.word	0x000000ff
        /*0294*/ 	.word	0x00000000
        /*0298*/ 	.short	0x010a
        /*029a*/ 	.byte	0x04
	.zero		1


	//   ....[29]....
        /*029c*/ 	.word	0x00002040
        /*02a0*/ 	.word	0x00000005
        /*02a4*/ 	.word	0x00000000
        /*02a8*/ 	.short	0x0101
        /*02aa*/ 	.byte	0x3f
	.zero		1


	//   ....[30]....
        /*02ac*/ 	.word	0x00002150
        /*02b0*/ 	.word	0x00000003
        /*02b4*/ 	.word	0x00000000
        /*02b8*/ 	.short	0x0101
        /*02ba*/ 	.byte	0x2e
	.zero		1


	//   ....[31]....
        /*02bc*/ 	.word	0x00002250
        /*02c0*/ 	.word	0x00000003
        /*02c4*/ 	.word	0x00000000
        /*02c8*/ 	.short	0x0101
        /*02ca*/ 	.byte	0x3f
	.zero		1


	//   ....[32]....
        /*02cc*/ 	.word	0x000022d0
        /*02d0*/ 	.word	0x000000ff
        /*02d4*/ 	.word	0x00000008
        /*02d8*/ 	.short	0x010a
        /*02da*/ 	.byte	0x2b
	.zero		1


	//   ....[33]....
        /*02dc*/ 	.word	0x00005720
        /*02e0*/ 	.word	0x00000000
        /*02e4*/ 	.word	0x00000000
        /*02e8*/ 	.short	0x0101
        /*02ea*/ 	.byte	0x2e
	.zero		1


	//   ....[34]....
        /*02ec*/ 	.word	0x00006070
        /*02f0*/ 	.word	0x0000000e
        /*02f4*/ 	.word	0x00000048
        /*02f8*/ 	.short	0x010a
        /*02fa*/ 	.byte	0x3f
	.zero		1


	//   ....[35]....
        /*02fc*/ 	.word	0x00006450
        /*0300*/ 	.word	0x00000006
        /*0304*/ 	.word	0x000000c8
        /*0308*/ 	.short	0x0101
        /*030a*/ 	.byte	0x3f
	.zero		1


	//   ....[36]....
        /*030c*/ 	.word	0x00006b80
        /*0310*/ 	.word	0x00000007
        /*0314*/ 	.word	0x00000000
        /*0318*/ 	.short	0x010a
        /*031a*/ 	.byte	0x3f
	.zero		1


	//   ....[37]....
        /*031c*/ 	.word	0x00006c00
        /*0320*/ 	.word	0x00000006
        /*0324*/ 	.word	0x00000000
        /*0328*/ 	.short	0x010a
        /*032a*/ 	.byte	0x3f
	.zero		1


	//   ....[38]....
        /*032c*/ 	.word	0x00006c90
        /*0330*/ 	.word	0x00000007
        /*0334*/ 	.word	0x00000000
        /*0338*/ 	.short	0x010a
        /*033a*/ 	.byte	0x3f
	.zero		1


	//   ....[39]....
        /*033c*/ 	.word	0x00006d20
        /*0340*/ 	.word	0x00000006
        /*0344*/ 	.word	0x00000000
        /*0348*/ 	.short	0x010a
        /*034a*/ 	.byte	0x3f
	.zero		1


	//   ....[40]....
        /*034c*/ 	.word	0x00006db0
        /*0350*/ 	.word	0x00000007
        /*0354*/ 	.word	0x00000000
        /*0358*/ 	.short	0x010a
        /*035a*/ 	.byte	0x3f
	.zero		1


	//   ....[41]....
        /*035c*/ 	.word	0x00006e40
        /*0360*/ 	.word	0x00000006
        /*0364*/ 	.word	0x00000000
        /*0368*/ 	.short	0x010a
        /*036a*/ 	.byte	0x3f
	.zero		1


	//   ....[42]....
        /*036c*/ 	.word	0x00006ed0
        /*0370*/ 	.word	0x00000007
        /*0374*/ 	.word	0x00000000
        /*0378*/ 	.short	0x010a
        /*037a*/ 	.byte	0x3f
	.zero		1


	//   ....[43]....
        /*037c*/ 	.word	0x00006f60
        /*0380*/ 	.word	0x00000006
        /*0384*/ 	.word	0x00000000
        /*0388*/ 	.short	0x010a
        /*038a*/ 	.byte	0x3f
	.zero		1


	//   ....[44]....
        /*038c*/ 	.word	0x00006ff0
        /*0390*/ 	.word	0x00000005
        /*0394*/ 	.word	0x00000000
        /*0398*/ 	.short	0x010a
        /*039a*/ 	.byte	0x3f
	.zero		1


	//   ....[45]....
        /*039c*/ 	.word	0x00007060
        /*03a0*/ 	.word	0x00000003
        /*03a4*/ 	.word	0xfffffff8
        /*03a8*/ 	.short	0x010a
        /*03aa*/ 	.byte	0x3f
	.zero		1


	//   ....[46]....
        /*03ac*/ 	.word	0x000070b0
        /*03b0*/ 	.word	0x00000003
        /*03b4*/ 	.word	0x00000000
        /*03b8*/ 	.short	0x010a
        /*03ba*/ 	.byte	0x3f
	.zero		1


	//   ....[47]....
        /*03bc*/ 	.word	0x00007110
        /*03c0*/ 	.word	0x00000005
        /*03c4*/ 	.word	0x00000000
        /*03c8*/ 	.short	0x010a
        /*03ca*/ 	.byte	0x3f
	.zero		1


	//   ....[48]....
        /*03cc*/ 	.word	0x00007170
        /*03d0*/ 	.word	0x00000004
        /*03d4*/ 	.word	0x00000008
        /*03d8*/ 	.short	0x010a
        /*03da*/ 	.byte	0x3f
	.zero		1


	//   ....[49]....
        /*03dc*/ 	.word	0x00007240
        /*03e0*/ 	.word	0x0000000e
        /*03e4*/ 	.word	0x00000048
        /*03e8*/ 	.short	0x010a
        /*03ea*/ 	.byte	0x3f
	.zero		1


	//   ....[50]....
        /*03ec*/ 	.word	0x00007310
        /*03f0*/ 	.word	0x00000007
        /*03f4*/ 	.word	0x00000000
        /*03f8*/ 	.short	0x010a
        /*03fa*/ 	.byte	0x3f
	.zero		1


	//   ....[51]....
        /*03fc*/ 	.word	0x00007360
        /*0400*/ 	.word	0x00000006
        /*0404*/ 	.word	0x00000000
        /*0408*/ 	.short	0x010a
        /*040a*/ 	.byte	0x3f
	.zero		1


	//   ....[52]....
        /*040c*/ 	.word	0x000073b0
        /*0410*/ 	.word	0x00000007
        /*0414*/ 	.word	0x00000000
        /*0418*/ 	.short	0x010a
        /*041a*/ 	.byte	0x3f
	.zero		1


	//   ....[53]....
        /*041c*/ 	.word	0x00007400
        /*0420*/ 	.word	0x00000006
        /*0424*/ 	.word	0x00000000
        /*0428*/ 	.short	0x010a
        /*042a*/ 	.byte	0x3f
	.zero		1


	//   ....[54]....
        /*042c*/ 	.word	0x00007450
        /*0430*/ 	.word	0x00000007
        /*0434*/ 	.word	0x00000000
        /*0438*/ 	.short	0x010a
        /*043a*/ 	.byte	0x3f
	.zero		1


	//   ....[55]....
        /*043c*/ 	.word	0x000074a0
        /*0440*/ 	.word	0x00000006
        /*0444*/ 	.word	0x00000000
        /*0448*/ 	.short	0x010a
        /*044a*/ 	.byte	0x3f
	.zero		1


	//   ....[56]....
        /*044c*/ 	.word	0x000074f0
        /*0450*/ 	.word	0x00000007
        /*0454*/ 	.word	0x00000000
        /*0458*/ 	.short	0x010a
        /*045a*/ 	.byte	0x3f
	.zero		1


	//   ....[57]....
        /*045c*/ 	.word	0x00007540
        /*0460*/ 	.word	0x00000006
        /*0464*/ 	.word	0x00000000
        /*0468*/ 	.short	0x010a
        /*046a*/ 	.byte	0x3f
	.zero		1


	//----- nvinfo : EIATTR_NUM_MBARRIERS
	.align		4
.L_37:
        /*046c*/ 	.byte	0x03, 0x38
        /*046e*/ 	.short	0x0018


	//----- nvinfo : EIATTR_EXIT_INSTR_OFFSETS
	.align		4
        /*0470*/ 	.byte	0x04, 0x1c
        /*0472*/ 	.short	(.L_39 - .L_38)


	//   ....[0]....
.L_38:
        /*0474*/ 	.word	0x000014b0


	//   ....[1]....
        /*0478*/ 	.word	0x00001510


	//   ....[2]....
        /*047c*/ 	.word	0x00005d40


	//   ....[3]....
        /*0480*/ 	.word	0x00005d70


	//   ....[4]....
        /*0484*/ 	.word	0x00007040


	//----- nvinfo : EIATTR_MAX_THREADS
	.align		4
.L_39:
        /*0488*/ 	.byte	0x04, 0x05
        /*048a*/ 	.short	(.L_41 - .L_40)
.L_40:
        /*048c*/ 	.word	0x00000180
        /*0490*/ 	.word	0x00000001
        /*0494*/ 	.word	0x00000001


	//----- nvinfo : EIATTR_CRS_STACK_SIZE
	.align		4
.L_41:
        /*0498*/ 	.byte	0x04, 0x1e
        /*049a*/ 	.short	(.L_43 - .L_42)
.L_42:
        /*049c*/ 	.word	0x00000000


	//----- nvinfo : EIATTR_CBANK_PARAM_SIZE
	.align		4
.L_43:
        /*04a0*/ 	.byte	0x03, 0x19
        /*04a2*/ 	.short	0x0470


	//----- nvinfo : EIATTR_PARAM_CBANK
	.align		4
        /*04a4*/ 	.byte	0x04, 0x0a
        /*04a6*/ 	.short	(.L_45 - .L_44)
	.align		4
.L_44:
        /*04a8*/ 	.word	index@(.nv.constant0._ZN7cutlass13device_kernelINS_4gemm6kernel13GemmUniversalIN4cute5tupleIJiiiiEEENS1_10collective13CollectiveMmaINS1_34MainloopSm90TmaGmmaWarpSpecializedILi9ENS5_IJNS4_1CILi8EEENSA_ILi1EEESC_EEENS1_32KernelTmaWarpSpecializedPingpongEEENS5_IJNSA_ILi64EEENSA_ILi128EEESH_EEEaNS5_IJlSC_lEEEaSJ_NS4_8TiledMMAINS4_8MMA_AtomIJNS4_4SM904GMMA27MMA_64x128x32_S32S8S8_SS_TNEEEENS4_6LayoutINS5_IJSC_SC_SC_EEENS5_IJNSA_ILi0EEESS_SS_EEEEENS5_IJNS4_10UnderscoreESV_SV_EEEEENS4_13SM90_TMA_LOADENS4_14ComposedLayoutINS4_7SwizzleILi3ELi4ELi3EEENS4_18smem_ptr_flag_bitsILi8EEENSQ_INS5_IJSB_SH_EEENS5_IJSH_SC_EEEEEEEvNS4_8identityENS4_23SM90_TMA_LOAD_MULTICASTES17_vS18_EENS_8epilogue10collective6detail29Sm90TmaWarpSpecializedAdapterINS1C_15DefaultEpilogueIaSJ_SJ_NS1B_6thread17LinearCombinationIaLi1EiiLNS1G_9ScaleType4KindE0ELNS_15FloatRoundStyleE2EaEENS1_15EpilogueDefaultEEEEEvvEEEEvNT_6ParamsE)
        /*04ac*/ 	.short	0x0210
        /*04ae*/ 	.short	0x0470


	//----- nvinfo : EIATTR_SW_WAR
	.align		4
.L_45:
        /*04b0*/ 	.byte	0x04, 0x36
        /*04b2*/ 	.short	(.L_47 - .L_46)
.L_46:
        /*04b4*/ 	.word	0x00000008
.L_47:


//--------------------- .nv.callgraph             --------------------------
	.section	.nv.callgraph,"",@"SHT_CUDA_CALLGRAPH"
	.align	4
	.sectionentsize	8
	.align		4
        /*0000*/ 	.word	0x00000000
	.align		4
        /*0004*/ 	.word	0xffffffff
	.align		4
        /*0008*/ 	.word	index@(_ZN7cutlass13device_kernelINS_4gemm6kernel13GemmUniversalIN4cute5tupleIJiiiiEEENS1_10collective13CollectiveMmaINS1_34MainloopSm90TmaGmmaWarpSpecializedILi9ENS5_IJNS4_1CILi8EEENSA_ILi1EEESC_EEENS1_32KernelTmaWarpSpecializedPingpongEEENS5_IJNSA_ILi64EEENSA_ILi128EEESH_EEEaNS5_IJlSC_lEEEaSJ_NS4_8TiledMMAINS4_8MMA_AtomIJNS4_4SM904GMMA27MMA_64x128x32_S32S8S8_SS_TNEEEENS4_6LayoutINS5_IJSC_SC_SC_EEENS5_IJNSA_ILi0EEESS_SS_EEEEENS5_IJNS4_10UnderscoreESV_SV_EEEEENS4_13SM90_TMA_LOADENS4_14ComposedLayoutINS4_7SwizzleILi3ELi4ELi3EEENS4_18smem_ptr_flag_bitsILi8EEENSQ_INS5_IJSB_SH_EEENS5_IJSH_SC_EEEEEEEvNS4_8identityENS4_23SM90_TMA_LOAD_MULTICASTES17_vS18_EENS_8epilogue10collective6detail29Sm90TmaWarpSpecializedAdapterINS1C_15DefaultEpilogueIaSJ_SJ_NS1B_6thread17LinearCombinationIaLi1EiiLNS1G_9ScaleType4KindE0ELNS_15FloatRoundStyleE2EaEENS1_15EpilogueDefaultEEEEEvvEEEEvNT_6ParamsE)
	.align		4
        /*000c*/ 	.word	index@(__assertfail)
	.align		4
        /*0010*/ 	.word	0x00000000
	.align		4
        /*0014*/ 	.word	0xfffffffe
	.align		4
        /*0018*/ 	.word	0x00000000
	.align		4
        /*001c*/ 	.word	0xfffffffd
	.align		4
        /*0020*/ 	.word	0x00000000
	.align		4
        /*0024*/ 	.word	0xfffffffc


//--------------------- .nv.constant4             --------------------------
	.section	.nv.constant4,"a",@progbits
	.align	8
	.align		8
.nv.constant4:
        /*0000*/ 	.dword	__assertfail
	.align		8
        /*0008*/ 	.dword	__unnamed_1
	.align		8
        /*0010*/ 	.dword	_ZN40_INTERNAL_32f913c4_4_k_cu_d84462f9_269254cuda3std3__45__cpo5beginE
	.align		8
        /*0018*/ 	.dword	_ZN40_INTERNAL_32f913c4_4_k_cu_d84462f9_269254cuda3std3__45__cpo3endE
	.align		8
        /*0020*/ 	.dword	_ZN40_INTERNAL_32f913c4_4_k_cu_d84462f9_269254cuda3std3__45__cpo6cbeginE
	.align		8
        /*0028*/ 	.dword	_ZN40_INTERNAL_32f913c4_4_k_cu_d84462f9_269254cuda3std3__45__cpo4cendE
	.align		8
        /*0030*/ 	.dword	_ZN40_INTERNAL_32f913c4_4_k_cu_d84462f9_269254cuda3std3__442_GLOBAL__N__32f913c4_4_k_cu_d84462f9_269256ignoreE
	.align		8
        /*0038*/ 	.dword	_ZN40_INTERNAL_32f913c4_4_k_cu_d84462f9_269254cuda3std3__419piecewise_constructE
	.align		8
        /*0040*/ 	.dword	_ZN40_INTERNAL_32f913c4_4_k_cu_d84462f9_269254cuda3std3__48in_placeE
	.align		8
        /*0048*/ 	.dword	_ZN40_INTERNAL_32f913c4_4_k_cu_d84462f9_269254cuda3std6ranges3__45__cpo4swapE
	.align		8
        /*0050*/ 	.dword	_ZN40_INTERNAL_32f913c4_4_k_cu_d84462f9_269254cuda3std6ranges3__45__cpo9iter_moveE
	.align		8
        /*0058*/ 	.dword	_ZN40_INTERNAL_32f913c4_4_k_cu_d84462f9_269254cute7productE
	.align		8
        /*0060*/ 	.dword	_ZN40_INTERNAL_32f913c4_4_k_cu_d84462f9_269254cute1_E
	.align		8
        /*0068*/ 	.dword	$str$22
	.align		8
        /*0070*/ 	.dword	$str$23


//--------------------- .text._ZN7cutlass13device_kernelINS_4gemm6kernel13GemmUniversalIN4cute5tupleIJiiiiEEENS1_10collective13CollectiveMmaINS1_34MainloopSm90TmaGmmaWarpSpecializedILi9ENS5_IJNS4_1CILi8EEENSA_ILi1EEESC_EEENS1_32KernelTmaWarpSpecializedPingpongEEENS5_IJNSA_ILi64EEENSA_ILi128EEESH_EEEaNS5_IJlSC_lEEEaSJ_NS4_8TiledMMAINS4_8MMA_AtomIJNS4_4SM904GMMA27MMA_64x128x32_S32S8S8_SS_TNEEEENS4_6LayoutINS5_IJSC_SC_SC_EEENS5_IJNSA_ILi0EEESS_SS_EEEEENS5_IJNS4_10UnderscoreESV_SV_EEEEENS4_13SM90_TMA_LOADENS4_14ComposedLayoutINS4_7SwizzleILi3ELi4ELi3EEENS4_18smem_ptr_flag_bitsILi8EEENSQ_INS5_IJSB_SH_EEENS5_IJSH_SC_EEEEEEEvNS4_8identityENS4_23SM90_TMA_LOAD_MULTICASTES17_vS18_EENS_8epilogue10collective6detail29Sm90TmaWarpSpecializedAdapterINS1C_15DefaultEpilogueIaSJ_SJ_NS1B_6thread17LinearCombinationIaLi1EiiLNS1G_9ScaleType4KindE0ELNS_15FloatRoundStyleE2EaEENS1_15EpilogueDefaultEEEEEvvEEEEvNT_6ParamsE --------------------------
	.section	.text._ZN7cutlass13device_kernelINS_4gemm6kernel13GemmUniversalIN4cute5tupleIJiiiiEEENS1_10collective13CollectiveMmaINS1_34MainloopSm90TmaGmmaWarpSpecializedILi9ENS5_IJNS4_1CILi8EEENSA_ILi1EEESC_EEENS1_32KernelTmaWarpSpecializedPingpongEEENS5_IJNSA_ILi64EEENSA_ILi128EEESH_EEEaNS5_IJlSC_lEEEaSJ_NS4_8TiledMMAINS4_8MMA_AtomIJNS4_4SM904GMMA27MMA_64x128x32_S32S8S8_SS_TNEEEENS4_6LayoutINS5_IJSC_SC_SC_EEENS5_IJNSA_ILi0EEESS_SS_EEEEENS5_IJNS4_10UnderscoreESV_SV_EEEEENS4_13SM90_TMA_LOADENS4_14ComposedLayoutINS4_7SwizzleILi3ELi4ELi3EEENS4_18smem_ptr_flag_bitsILi8EEENSQ_INS5_IJSB_SH_EEENS5_IJSH_SC_EEEEEEEvNS4_8identityENS4_23SM90_TMA_LOAD_MULTICASTES17_vS18_EENS_8epilogue10collective6detail29Sm90TmaWarpSpecializedAdapterINS1C_15DefaultEpilogueIaSJ_SJ_NS1B_6thread17LinearCombinationIaLi1EiiLNS1G_9ScaleType4KindE0ELNS_15FloatRoundStyleE2EaEENS1_15EpilogueDefaultEEEEEvvEEEEvNT_6ParamsE,"ax",@progbits
	.align	128
.text._ZN7cutlass13device_kernelINS_4gemm6kernel13GemmUniversalIN4cute5tupleIJiiiiEEENS1_10collective13CollectiveMmaINS1_34MainloopSm90TmaGmmaWarpSpecializedILi9ENS5_IJNS4_1CILi8EEENSA_ILi1EEESC_EEENS1_32KernelTmaWarpSpecializedPingpongEEENS5_IJNSA_ILi64EEENSA_ILi128EEESH_EEEaNS5_IJlSC_lEEEaSJ_NS4_8TiledMMAINS4_8MMA_AtomIJNS4_4SM904GMMA27MMA_64x128x32_S32S8S8_SS_TNEEEENS4_6LayoutINS5_IJSC_SC_SC_EEENS5_IJNSA_ILi0EEESS_SS_EEEEENS5_IJNS4_10UnderscoreESV_SV_EEEEENS4_13SM90_TMA_LOADENS4_14ComposedLayoutINS4_7SwizzleILi3ELi4ELi3EEENS4_18smem_ptr_flag_bitsILi8EEENSQ_INS5_IJSB_SH_EEENS5_IJSH_SC_EEEEEEEvNS4_8identityENS4_23SM90_TMA_LOAD_MULTICASTES17_vS18_EENS_8epilogue10collective6detail29Sm90TmaWarpSpecializedAdapterINS1C_15DefaultEpilogueIaSJ_SJ_NS1B_6thread17LinearCombinationIaLi1EiiLNS1G_9ScaleType4KindE0ELNS_15FloatRoundStyleE2EaEENS1_15EpilogueDefaultEEEEEvvEEEEvNT_6ParamsE:
        .type           _ZN7cutlass13device_kernelINS_4gemm6kernel13GemmUniversalIN4cute5tupleIJiiiiEEENS1_10collective13CollectiveMmaINS1_34MainloopSm90TmaGmmaWarpSpecializedILi9ENS5_IJNS4_1CILi8EEENSA_ILi1EEESC_EEENS1_32KernelTmaWarpSpecializedPingpongEEENS5_IJNSA_ILi64EEENSA_ILi128EEESH_EEEaNS5_IJlSC_lEEEaSJ_NS4_8TiledMMAINS4_8MMA_AtomIJNS4_4SM904GMMA27MMA_64x128x32_S32S8S8_SS_TNEEEENS4_6LayoutINS5_IJSC_SC_SC_EEENS5_IJNSA_ILi0EEESS_SS_EEEEENS5_IJNS4_10UnderscoreESV_SV_EEEEENS4_13SM90_TMA_LOADENS4_14ComposedLayoutINS4_7SwizzleILi3ELi4ELi3EEENS4_18smem_ptr_flag_bitsILi8EEENSQ_INS5_IJSB_SH_EEENS5_IJSH_SC_EEEEEEEvNS4_8identityENS4_23SM90_TMA_LOAD_MULTICASTES17_vS18_EENS_8epilogue10collective6detail29Sm90TmaWarpSpecializedAdapterINS1C_15DefaultEpilogueIaSJ_SJ_NS1B_6thread17LinearCombinationIaLi1EiiLNS1G_9ScaleType4KindE0ELNS_15FloatRoundStyleE2EaEENS1_15EpilogueDefaultEEEEEvvEEEEvNT_6ParamsE,@function
        .size           _ZN7cutlass13device_kernelINS_4gemm6kernel13GemmUniversalIN4cute5tupleIJiiiiEEENS1_10collective13CollectiveMmaINS1_34MainloopSm90TmaGmmaWarpSpecializedILi9ENS5_IJNS4_1CILi8EEENSA_ILi1EEESC_EEENS1_32KernelTmaWarpSpecializedPingpongEEENS5_IJNSA_ILi64EEENSA_ILi128EEESH_EEEaNS5_IJlSC_lEEEaSJ_NS4_8TiledMMAINS4_8MMA_AtomIJNS4_4SM904GMMA27MMA_64x128x32_S32S8S8_SS_TNEEEENS4_6LayoutINS5_IJSC_SC_SC_EEENS5_IJNSA_ILi0EEESS_SS_EEEEENS5_IJNS4_10UnderscoreESV_SV_EEEEENS4_13SM90_TMA_LOADENS4_14ComposedLayoutINS4_7SwizzleILi3ELi4ELi3EEENS4_18smem_ptr_flag_bitsILi8EEENSQ_INS5_IJSB_SH_EEENS5_IJSH_SC_EEEEEEEvNS4_8identityENS4_23SM90_TMA_LOAD_MULTICASTES17_vS18_EENS_8epilogue10collective6detail29Sm90TmaWarpSpecializedAdapterINS1C_15DefaultEpilogueIaSJ_SJ_NS1B_6thread17LinearCombinationIaLi1EiiLNS1G_9ScaleType4KindE0ELNS_15FloatRoundStyleE2EaEENS1_15EpilogueDefaultEEEEEvvEEEEvNT_6ParamsE,(.L_x_216 - _ZN7cutlass13device_kernelINS_4gemm6kernel13GemmUniversalIN4cute5tupleIJiiiiEEENS1_10collective13CollectiveMmaINS1_34MainloopSm90TmaGmmaWarpSpecializedILi9ENS5_IJNS4_1CILi8EEENSA_ILi1EEESC_EEENS1_32KernelTmaWarpSpecializedPingpongEEENS5_IJNSA_ILi64EEENSA_ILi128EEESH_EEEaNS5_IJlSC_lEEEaSJ_NS4_8TiledMMAINS4_8MMA_AtomIJNS4_4SM904GMMA27MMA_64x128x32_S32S8S8_SS_TNEEEENS4_6LayoutINS5_IJSC_SC_SC_EEENS5_IJNSA_ILi0EEESS_SS_EEEEENS5_IJNS4_10UnderscoreESV_SV_EEEEENS4_13SM90_TMA_LOADENS4_14ComposedLayoutINS4_7SwizzleILi3ELi4ELi3EEENS4_18smem_ptr_flag_bitsILi8EEENSQ_INS5_IJSB_SH_EEENS5_IJSH_SC_EEEEEEEvNS4_8identityENS4_23SM90_TMA_LOAD_MULTICASTES17_vS18_EENS_8epilogue10collective6detail29Sm90TmaWarpSpecializedAdapterINS1C_15DefaultEpilogueIaSJ_SJ_NS1B_6thread17LinearCombinationIaLi1EiiLNS1G_9ScaleType4KindE0ELNS_15FloatRoundStyleE2EaEENS1_15EpilogueDefaultEEEEEvvEEEEvNT_6ParamsE)
        .other          _ZN7cutlass13device_kernelINS_4gemm6kernel13GemmUniversalIN4cute5tupleIJiiiiEEENS1_10collective13CollectiveMmaINS1_34MainloopSm90TmaGmmaWarpSpecializedILi9ENS5_IJNS4_1CILi8EEENSA_ILi1EEESC_EEENS1_32KernelTmaWarpSpecializedPingpongEEENS5_IJNSA_ILi64EEENSA_ILi128EEESH_EEEaNS5_IJlSC_lEEEaSJ_NS4_8TiledMMAINS4_8MMA_AtomIJNS4_4SM904GMMA27MMA_64x128x32_S32S8S8_SS_TNEEEENS4_6LayoutINS5_IJSC_SC_SC_EEENS5_IJNSA_ILi0EEESS_SS_EEEEENS5_IJNS4_10UnderscoreESV_SV_EEEEENS4_13SM90_TMA_LOADENS4_14ComposedLayoutINS4_7SwizzleILi3ELi4ELi3EEENS4_18smem_ptr_flag_bitsILi8EEENSQ_INS5_IJSB_SH_EEENS5_IJSH_SC_EEEEEEEvNS4_8identityENS4_23SM90_TMA_LOAD_MULTICASTES17_vS18_EENS_8epilogue10collective6detail29Sm90TmaWarpSpecializedAdapterINS1C_15DefaultEpilogueIaSJ_SJ_NS1B_6thread17LinearCombinationIaLi1EiiLNS1G_9ScaleType4KindE0ELNS_15FloatRoundStyleE2EaEENS1_15EpilogueDefaultEEEEEvvEEEEvNT_6ParamsE,@"STO_CUDA_ENTRY STV_DEFAULT"
_ZN7cutlass13device_kernelINS_4gemm6kernel13GemmUniversalIN4cute5tupleIJiiiiEEENS1_10collective13CollectiveMmaINS1_34MainloopSm90TmaGmmaWarpSpecializedILi9ENS5_IJNS4_1CILi8EEENSA_ILi1EEESC_EEENS1_32KernelTmaWarpSpecializedPingpongEEENS5_IJNSA_ILi64EEENSA_ILi128EEESH_EEEaNS5_IJlSC_lEEEaSJ_NS4_8TiledMMAINS4_8MMA_AtomIJNS4_4SM904GMMA27MMA_64x128x32_S32S8S8_SS_TNEEEENS4_6LayoutINS5_IJSC_SC_SC_EEENS5_IJNSA_ILi0EEESS_SS_EEEEENS5_IJNS4_10UnderscoreESV_SV_EEEEENS4_13SM90_TMA_LOADENS4_14ComposedLayoutINS4_7SwizzleILi3ELi4ELi3EEENS4_18smem_ptr_flag_bitsILi8EEENSQ_INS5_IJSB_SH_EEENS5_IJSH_SC_EEEEEEEvNS4_8identityENS4_23SM90_TMA_LOAD_MULTICASTES17_vS18_EENS_8epilogue10collective6detail29Sm90TmaWarpSpecializedAdapterINS1C_15DefaultEpilogueIaSJ_SJ_NS1B_6thread17LinearCombinationIaLi1EiiLNS1G_9ScaleType4KindE0ELNS_15FloatRoundStyleE2EaEENS1_15EpilogueDefaultEEEEEvvEEEEvNT_6ParamsE:
[----:B------:R-:W0:Y:S02]  /*0000*/  LDC R1, c[0x0][0x28] ;  /* 0x00000a00ff017b82 */ /* 0x000e240000000800 */
[----:B0-----:R-:W-:Y:S01]  /*0010*/  VIADD R1, R1, 0xfffffff8 ;  /* 0xfffffff801017836 */ /* 0x001fe20000000000 */
[----:B------:R-:W0:Y:S01]  /*0020*/  S2R R5, SR_TID.X ;  /* 0x0000000000057919 */ /* 0x000e220000002100 */
[----:B------:R-:W-:Y:S01]  /*0030*/  ELECT P0, URZ, PT ;  /* 0x00000000003f782f */ /* 0x000fe20003800000 */
[----:B------:R-:W-:Y:S01]  /*0040*/  BSSY B0, `(.L_x_0) ;  /* 0x000000f000007945 */ /* 0x000fe20003800000 */
[--C-:B0-----:R-:W-:Y:S02]  /*0050*/  SHF.R.U32.HI R0, RZ, 0x5, R5.reuse ;  /* 0x00000005ff007819 */ /* 0x101fe40000011605 */
[----:B------:R-:W-:-:S03]  /*0060*/  SHF.R.U32.HI R7, RZ, 0x7, R5 ;  /* 0x00000007ff077819 */ /* 0x000fc60000011605 */
[----:B------:R-:W0:Y:S04]  /*0070*/  SHFL.IDX PT, R2, R0, RZ, 0x1f ;  /* 0x00001fff00027589 */ /* 0x000e2800000e0000 */
[----:B------:R1:W2:Y:S01]  /*0080*/  SHFL.IDX PT, R10, R7, RZ, 0x1f ;  /* 0x00001fff070a7589 */ /* 0x0002a200000e0000 */
[----:B0-----:R-:W-:-:S13]  /*0090*/  ISETP.NE.OR P0, PT, R2, RZ, !P0 ;  /* 0x000000ff0200720c */ /* 0x001fda0004705670 */
[----:B-12---:R-:W-:Y:S05]  /*00a0*/  @P0 BRA `(.L_x_1) ;  /* 0x0000000000200947 */ /* 0x006fea0003800000 */
[----:B------:R-:W-:Y:S02]  /*00b0*/  ULDC.64 UR4, c[0x0][0x198] ;  /* 0x0000660000047ab9 */ /* 0x000fe40000000a00 */
[----:B------:R-:W-:Y:S02]  /*00c0*/  UIADD3 UR6, UP0, UR4, 0xf0, URZ ;  /* 0x000000f004067890 */ /* 0x000fe4000ff1e03f */
[----:B------:R-:W-:Y:S02]  /*00d0*/  UIADD3 UR4, UP1, UR4, 0x1f0, URZ ;  /* 0x000001f004047890 */ /* 0x000fe4000ff3e03f */
[----:B------:R-:W-:Y:S02]  /*00e0*/  UIADD3.X UR7, URZ, UR5, URZ, UP0, !UPT ;  /* 0x000000053f077290 */ /* 0x000fe400087fe43f */
[----:B------:R-:W-:-:S07]  /*00f0*/  UIADD3.X UR5, URZ, UR5, URZ, UP1, !UPT ;  /* 0x000000053f057290 */ /* 0x000fce0008ffe43f */
[----:B------:R0:W-:Y:S02]  /*0100*/  UTMACCTL.PF [UR6] ;  /* 0x00000000060079b9 */ /* 0x0001e40008040000 */
[----:B------:R0:W-:Y:S02]  /*0110*/  UTMACCTL.PF [UR4] ;  /* 0x00000000040079b9 */ /* 0x0001e40008040000 */
[----:B0-----:R-:W-:Y:S01]  /*0120*/  NOP ;  /* 0x0000000000007918 */ /* 0x001fe20000000000 */
.L_x_1:
[----:B------:R-:W-:Y:S05]  /*0130*/  BSYNC B0 ;  /* 0x0000000000007941 */ /* 0x000fea0003800000 */
.L_x_0:
[----:B------:R-:W0:Y:S01]  /*0140*/  SHFL.IDX PT, R8, R0, RZ, 0x1f ;  /* 0x00001fff00087589 */ /* 0x000e2200000e0000 */
[----:B------:R-:W-:-:S04]  /*0150*/  SHF.R.S32.HI R4, RZ, 0x1f, R5 ;  /* 0x0000001fff047819 */ /* 0x000fc80000011405 */
[----:B------:R-:W-:-:S04]  /*0160*/  LEA.HI R4, R4, R5, RZ, 0x7 ;  /* 0x0000000504047211 */ /* 0x000fc800078f38ff */
[----:B------:R-:W-:Y:S02]  /*0170*/  LOP3.LUT R4, R4, 0xffffff80, RZ, 0xc0, !PT ;  /* 0xffffff8004047812 */ /* 0x000fe400078ec0ff */
[----:B0-----:R-:W-:-:S13]  /*0180*/  ISETP.NE.AND P0, PT, R8, RZ, PT ;  /* 0x000000ff0800720c */ /* 0x001fda0003f05270 */
[----:B------:R-:W-:Y:S05]  /*0190*/  @P0 BRA `(.L_x_2) ;  /* 0x00000000008c0947 */ /* 0x000fea0003800000 */
[----:B------:R-:W-:Y:S01]  /*01a0*/  ELECT P0, URZ, PT ;  /* 0x00000000003f782f */ /* 0x000fe20003800000 */
[----:B------:R-:W-:-:S12]  /*01b0*/  BSSY B0, `(.L_x_2) ;  /* 0x0000021000007945 */ /* 0x000fd80003800000 */
[----:B------:R-:W-:Y:S05]  /*01c0*/  @!P0 BRA `(.L_x_3) ;  /* 0x00000000007c8947 */ /* 0x000fea0003800000 */
[----:B------:R-:W0:Y:S01]  /*01d0*/  S2UR UR8, SR_CgaCtaId ;  /* 0x00000000000879c3 */ /* 0x000e220000008800 */
[----:B------:R-:W-:Y:S01]  /*01e0*/  UMOV UR4, 0x400 ;  /* 0x0000040000047882 */ /* 0x000fe20000000000 */
[----:B------:R-:W-:Y:S01]  /*01f0*/  UMOV UR5, 0x1 ;  /* 0x0000000100057882 */ /* 0x000fe20000000000 */
[----:B------:R-:W-:Y:S02]  /*0200*/  UMOV UR6, 0x8 ;  /* 0x0000000800067882 */ /* 0x000fe40000000000 */
[----:B------:R-:W-:-:S04]  /*0210*/  UIADD3 UR6, -UR6, 0x100000, URZ ;  /* 0x0010000006067890 */ /* 0x000fc8000fffe13f */
[----:B------:R-:W-:Y:S02]  /*0220*/  USHF.L.U32 UR7, UR6, 0xb, URZ ;  /* 0x0000000b06077899 */ /* 0x000fe4000800063f */
[----:B------:R-:W-:Y:S02]  /*0230*/  USHF.L.U32 UR6, UR6, 0x1, URZ ;  /* 0x0000000106067899 */ /* 0x000fe4000800063f */
[----:B0-----:R-:W-:Y:S02]  /*0240*/  ULEA UR8, UR8, UR4, 0x18 ;  /* 0x0000000408087291 */ /* 0x001fe4000f8ec03f */
[----:B------:R-:W-:-:S04]  /*0250*/  UIADD3 UR4, -UR5, 0x100000, URZ ;  /* 0x0010000005047890 */ /* 0x000fc8000fffe13f */
[----:B------:R-:W-:Y:S02]  /*0260*/  USHF.L.U32 UR5, UR4, 0xb, URZ ;  /* 0x0000000b04057899 */ /* 0x000fe4000800063f */
[----:B------:R-:W-:Y:S01]  /*0270*/  USHF.L.U32 UR4, UR4, 0x1, URZ ;  /* 0x0000000104047899 */ /* 0x000fe2000800063f */
[----:B------:R-:W0:Y:S11]  /*0280*/  FENCE.VIEW.ASYNC.S ;  /* 0x00000000000073c6 */ /* 0x000e360000000000 */
[----:B0-----:R0:W1:Y:S01]  /*0290*/  SYNCS.EXCH.64 URZ, [UR8], UR4 ;  /* 0x00000004083f75b2 */ /* 0x0010620008000100 */
[----:B------:R0:W2:Y:S01]  /*02a0*/  SYNCS.EXCH.64 URZ, [UR8+0x48], UR6 ;  /* 0x00004806083f75b2 */ /* 0x0000a20008000100 */
[----:B------:R0:W3:Y:S01]  /*02b0*/  SYNCS.EXCH.64 URZ, [UR8+0x8], UR4 ;  /* 0x00000804083f75b2 */ /* 0x0000e20008000100 */
[----:B------:R0:W4:Y:S01]  /*02c0*/  SYNCS.EXCH.64 URZ, [UR8+0x50], UR6 ;  /* 0x00005006083f75b2 */ /* 0x0001220008000100 */
[----:B------:R0:W0:Y:S01]  /*02d0*/  SYNCS.EXCH.64 URZ, [UR8+0x10], UR4 ;  /* 0x00001004083f75b2 */ /* 0x0000220008000100 */
        /* <DEDUP_REMOVED lines=13> */
[----:B------:R-:W-:Y:S01]  /*03b0*/  NOP ;  /* 0x0000000000007918 */ /* 0x000fe20000000000 */
.L_x_3:
[----:B0-----:R-:W-:Y:S05]  /*03c0*/  BSYNC B0 ;  /* 0x0000000000007941 */ /* 0x001fea0003800000 */
.L_x_2:
[----:B------:R-:W-:Y:S01]  /*03d0*/  IMAD.IADD R4, R5, 0x1, -R4 ;  /* 0x0000000105047824 */ /* 0x000fe200078e0a04 */
[----:B------:R-:W0:Y:S01]  /*03e0*/  SHFL.IDX PT, R15, R0, RZ, 0x1f ;  /* 0x00001fff000f7589 */ /* 0x000e2200000e0000 */
[----:B------:R-:W5:Y:S01]  /*03f0*/  S2UR UR12, SR_CTAID.X ;  /* 0x00000000000c79c3 */ /* 0x000f620000002500 */
[----:B------:R-:W-:Y:S02]  /*0400*/  SHF.R.S32.HI R11, RZ, 0x1f, R8 ;  /* 0x0000001fff0b7819 */ /* 0x000fe40000011408 */
[----:B------:R-:W-:Y:S02]  /*0410*/  ELECT P0, URZ, PT ;  /* 0x00000000003f782f */ /* 0x000fe40003800000 */
[----:B------:R-:W-:Y:S01]  /*0420*/  SHF.R.S32.HI R3, RZ, 0x1f, R4 ;  /* 0x0000001fff037819 */ /* 0x000fe20000011404 */
[----:B------:R5:W1:Y:S01]  /*0430*/  SHFL.IDX PT, R13, R0, RZ, 0x1f ;  /* 0x00001fff000d7589 */ /* 0x000a6200000e0000 */
[----:B------:R-:W-:Y:S02]  /*0440*/  LEA.HI R11, R11, R8, RZ, 0x2 ;  /* 0x000000080b0b7211 */ /* 0x000fe400078f10ff */
[----:B------:R-:W-:-:S02]  /*0450*/  ELECT P1, URZ, PT ;  /* 0x00000000003f782f */ /* 0x000fc40003820000 */
[----:B------:R-:W-:Y:S01]  /*0460*/  LEA.HI R6, R3, R4, RZ, 0x3 ;  /* 0x0000000403067211 */ /* 0x000fe200078f18ff */
[----:B------:R-:W2:Y:S01]  /*0470*/  LDC R14, c[0x0][0x140] ;  /* 0x00005000ff0e7b82 */ /* 0x000ea20000000800 */
[----:B------:R-:W-:Y:S01]  /*0480*/  LOP3.LUT R11, R11, 0x3ffffffc, RZ, 0xc0, !PT ;  /* 0x3ffffffc0b0b7812 */ /* 0x000fe200078ec0ff */
[----:B------:R-:W-:Y:S01]  /*0490*/  ULDC UR4, c[0x0][0x150] ;  /* 0x0000540000047ab9 */ /* 0x000fe20000000800 */
[--C-:B------:R-:W-:Y:S01]  /*04a0*/  SHF.R.S32.HI R9, RZ, 0x3, R6.reuse ;  /* 0x00000003ff097819 */ /* 0x100fe20000011406 */
[----:B------:R-:W-:Y:S01]  /*04b0*/  UMOV UR11, 0x80 ;  /* 0x00000080000b7882 */ /* 0x000fe20000000000 */
[----:B------:R-:W-:Y:S01]  /*04c0*/  SHF.R.S32.HI R12, RZ, 0x1f, R6 ;  /* 0x0000001fff0c7819 */ /* 0x000fe20000011406 */
[----:B------:R-:W-:Y:S01]  /*04d0*/  IMAD.IADD R11, R8, 0x1, -R11 ;  /* 0x00000001080b7824 */ /* 0x000fe200078e0a0b */
[----:B------:R-:W3:Y:S01]  /*04e0*/  S2R R6, SR_CTAID.Y ;  /* 0x0000000000067919 */ /* 0x000ee20000002600 */
[----:B------:R-:W4:Y:S01]  /*04f0*/  LDC R21, c[0x0][0x148] ;  /* 0x00005200ff157b82 */ /* 0x000f220000000800 */
[----:B------:R-:W-:Y:S01]  /*0500*/  LEA.HI R12, R12, R9, RZ, 0x2 ;  /* 0x000000090c0c7211 */ /* 0x000fe200078f10ff */
[----:B------:R-:W-:Y:S01]  /*0510*/  NOP ;  /* 0x0000000000007918 */ /* 0x000fe20000000000 */
[----:B------:R-:W4:Y:S01]  /*0520*/  SHFL.IDX PT, R8, R7, RZ, 0x1f ;  /* 0x00001fff07087589 */ /* 0x000f2200000e0000 */
[----:B------:R-:W-:Y:S01]  /*0530*/  NOP ;  /* 0x0000000000007918 */ /* 0x000fe20000000000 */
[----:B------:R-:W-:Y:S01]  /*0540*/  LOP3.LUT R12, R12, 0xfffffffc, RZ, 0xc0, !PT ;  /* 0xfffffffc0c0c7812 */ /* 0x000fe200078ec0ff */
[----:B------:R-:W-:Y:S01]  /*0550*/  VIADD R33, R10, 0xffffffff ;  /* 0xffffffff0a217836 */ /* 0x000fe20000000000 */
[----:B0-----:R-:W-:Y:S01]  /*0560*/  ISETP.NE.OR P0, PT, R15, RZ, !P0 ;  /* 0x000000ff0f00720c */ /* 0x001fe20004705670 */
[----:B------:R-:W-:Y:S01]  /*0570*/  IMAD.MOV.U32 R89, RZ, RZ, 0x1 ;  /* 0x00000001ff597424 */ /* 0x000fe200078e00ff */
[----:B-----5:R-:W-:Y:S01]  /*0580*/  I2FP.F32.U32 R0, UR12 ;  /* 0x0000000c00007c45 */ /* 0x020fe20008201000 */
[----:B------:R-:W-:Y:S01]  /*0590*/  IMAD.IADD R12, R9, 0x1, -R12 ;  /* 0x00000001090c7824 */ /* 0x000fe200078e0a0c */
[----:B------:R-:W-:-:S02]  /*05a0*/  SHF.R.S32.HI R9, RZ, 0x1f, R2 ;  /* 0x0000001fff097819 */ /* 0x000fc40000011402 */
[----:B-1----:R-:W-:Y:S01]  /*05b0*/  ISETP.NE.OR P1, PT, R13, RZ, !P1 ;  /* 0x000000ff0d00720c */ /* 0x002fe20004f25670 */
[----:B------:R-:W-:Y:S02]  /*05c0*/  IMAD R11, R11, 0x4, R12 ;  /* 0x000000040b0b7824 */ /* 0x000fe400078e020c */
[----:B------:R-:W-:Y:S01]  /*05d0*/  FMUL R0, R0, UR4 ;  /* 0x0000000400007c20 */ /* 0x000fe20008400000 */
[----:B------:R-:W0:Y:S01]  /*05e0*/  LDC R13, c[0x0][0x144] ;  /* 0x00005100ff0d7b82 */ /* 0x000e220000000800 */
[----:B------:R-:W-:Y:S01]  /*05f0*/  LEA.HI R9, R9, R2, RZ, 0x2 ;  /* 0x0000000209097211 */ /* 0x000fe200078f10ff */
[----:B------:R-:W-:Y:S01]  /*0600*/  IMAD.SHL.U32 R88, R11, 0x4, RZ ;  /* 0x000000040b587824 */ /* 0x000fe200078e00ff */
[----:B--2---:R-:W-:Y:S01]  /*0610*/  ISETP.EQ.U32.AND P2, PT, R14, 0x1, PT ;  /* 0x000000010e00780c */ /* 0x004fe20003f42070 */
[----:B------:R-:W-:Y:S01]  /*0620*/  VOTEU.ALL UP0, P0 ;  /* 0x00000000003f7886 */ /* 0x000fe20000000000 */
[----:B------:R-:W1:Y:S01]  /*0630*/  F2I.U32.TRUNC.NTZ R0, R0 ;  /* 0x0000000000007305 */ /* 0x000e62000020f000 */
[----:B------:R-:W-:Y:S01]  /*0640*/  LOP3.LUT R9, R9, 0xfffffffc, RZ, 0xc0, !PT ;  /* 0xfffffffc09097812 */ /* 0x000fe200078ec0ff */
[----:B------:R-:W-:Y:S01]  /*0650*/  ULDC UR4, c[0x0][0x154] ;  /* 0x0000550000047ab9 */ /* 0x000fe20000000800 */
[----:B------:R-:W-:Y:S01]  /*0660*/  LOP3.LUT R88, R11, 0xc, R88, 0x78, !PT ;  /* 0x0000000c0b587812 */ /* 0x000fe200078e7858 */
[----:B------:R-:W2:Y:S01]  /*0670*/  @!UP0 S2UR UR7, SR_CgaCtaId ;  /* 0x00000000000789c3 */ /* 0x000ea20000008800 */
[----:B------:R-:W-:Y:S01]  /*0680*/  VOTEU.ALL UP1, P1 ;  /* 0x00000000003f7886 */ /* 0x000fe20000820000 */
[----:B------:R-:W-:Y:S01]  /*0690*/  IMAD.IADD R14, R2, 0x1, -R9 ;  /* 0x00000001020e7824 */ /* 0x000fe200078e0a09 */
[----:B------:R-:W-:Y:S01]  /*06a0*/  SHF.R.S32.HI R9, RZ, 0x1f, R88 ;  /* 0x0000001fff097819 */ /* 0x000fe20000011458 */
[----:B------:R-:W-:Y:S01]  /*06b0*/  @!UP0 UMOV UR6, 0x400 ;  /* 0x0000040000068882 */ /* 0x000fe20000000000 */
[----:B------:R-:W-:Y:S01]  /*06c0*/  VOTEU.ALL UP2, P1 ;  /* 0x00000000003f7886 */ /* 0x000fe20000840000 */
[----:B---3--:R-:W-:Y:S01]  /*06d0*/  I2FP.F32.U32 R2, R6 ;  /* 0x0000000600027245 */ /* 0x008fe20000201000 */
[----:B------:R-:W-:Y:S01]  /*06e0*/  @!UP1 UMOV UR9, 0x400 ;  /* 0x0000040000099882 */ /* 0x000fe20000000000 */
[----:B------:R-:W3:Y:S01]  /*06f0*/  @!UP1 S2UR UR10, SR_CgaCtaId ;  /* 0x00000000000a99c3 */ /* 0x000ee20000008800 */
[----:B------:R-:W-:Y:S01]  /*0700*/  LEA.HI R9, R9, R88, RZ, 0x3 ;  /* 0x0000005809097211 */ /* 0x000fe200078f18ff */
[----:B------:R-:W-:Y:S01]  /*0710*/  VOTEU.ALL UP3, P1 ;  /* 0x00000000003f7886 */ /* 0x000fe20000860000 */
[----:B------:R-:W-:Y:S01]  /*0720*/  FMUL R2, R2, UR4 ;  /* 0x0000000402027c20 */ /* 0x000fe20008400000 */
[----:B-1----:R-:W-:Y:S01]  /*0730*/  IMAD.MOV R0, RZ, RZ, -R0 ;  /* 0x000000ffff007224 */ /* 0x002fe200078e0a00 */
[----:B------:R-:W-:Y:S01]  /*0740*/  LOP3.LUT R11, R9, 0xfffffff8, RZ, 0xc0, !PT ;  /* 0xfffffff8090b7812 */ /* 0x000fe200078ec0ff */
[----:B------:R-:W-:Y:S01]  /*0750*/  UMOV UR4, 0x20 ;  /* 0x0000002000047882 */ /* 0x000fe20000000000 */
[----:B------:R-:W-:Y:S01]  /*0760*/  VOTEU.ALL UP4, P1 ;  /* 0x00000000003f7886 */ /* 0x000fe20000880000 */
[----:B0-----:R-:W-:Y:S01]  /*0770*/  IMAD R20, R13, R0, UR12 ;  /* 0x0000000c0d147e24 */ /* 0x001fe2000f8e0200 */
[----:B------:R-:W0:Y:S01]  /*0780*/  F2I.U32.TRUNC.NTZ R2, R2 ;  /* 0x0000000200027305 */ /* 0x000e22000020f000 */
[----:B------:R-:W-:Y:S01]  /*0790*/  IMAD.IADD R11, R88, 0x1, -R11 ;  /* 0x00000001580b7824 */ /* 0x000fe200078e0a0b */
[----:B------:R-:W-:-:S04]  /*07a0*/  @!UP0 UIADD3 UR4, -UR4, 0x100000, URZ ;  /* 0x0010000004048890 */ /* 0x000fc8000fffe13f */
[----:B------:R-:W-:Y:S02]  /*07b0*/  @!UP0 USHF.L.U32 UR5, UR4, 0xb, URZ ;  /* 0x0000000b04058899 */ /* 0x000fe4000800063f */
[----:B------:R-:W-:Y:S01]  /*07c0*/  @!UP0 USHF.L.U32 UR4, UR4, 0x1, URZ ;  /* 0x0000000104048899 */ /* 0x000fe2000800063f */
[----:B------:R-:W-:Y:S01]  /*07d0*/  ISETP.GE.U32.AND P6, PT, R33, 0x2, PT ;  /* 0x000000022100780c */ /* 0x000fe20003fc6070 */
[----:B------:R-:W-:Y:S01]  /*07e0*/  VOTEU.ALL UP5, P1 ;  /* 0x00000000003f7886 */ /* 0x000fe200008a0000 */
[C---:B------:R-:W-:Y:S02]  /*07f0*/  ISETP.NE.AND P1, PT, R14.reuse, 0x3, PT ;  /* 0x000000030e00780c */ /* 0x040fe40003f25270 */
[----:B------:R-:W-:Y:S01]  /*0800*/  ISETP.NE.AND P3, PT, R11, R20, PT ;  /* 0x000000140b00720c */ /* 0x000fe20003f65270 */
[----:B--2---:R-:W-:Y:S01]  /*0810*/  @!UP0 ULEA UR8, UR7, UR6, 0x18 ;  /* 0x0000000607088291 */ /* 0x004fe2000f8ec03f */
[----:B------:R-:W-:Y:S01]  /*0820*/  ISETP.EQ.OR P1, PT, R14, RZ, !P1 ;  /* 0x000000ff0e00720c */ /* 0x000fe20004f22670 */
[----:B------:R-:W-:-:S04]  /*0830*/  @!UP1 UIADD3 UR6, -UR11, 0x100000, URZ ;  /* 0x001000000b069890 */ /* 0x000fc8000fffe13f */
[----:B------:R-:W-:Y:S02]  /*0840*/  @!UP1 USHF.L.U32 UR7, UR6, 0xb, URZ ;  /* 0x0000000b06079899 */ /* 0x000fe4000800063f */
[----:B------:R-:W-:Y:S01]  /*0850*/  @!UP1 USHF.L.U32 UR6, UR6, 0x1, URZ ;  /* 0x0000000106069899 */ /* 0x000fe2000800063f */
[----:B----4-:R-:W-:Y:S01]  /*0860*/  R2UR UR43, R8 ;  /* 0x00000000082b72ca */ /* 0x010fe200000e0000 */
[----:B------:R-:W-:Y:S01]  /*0870*/  VOTEU.ALL UP0, P0 ;  /* 0x00000000003f7886 */ /* 0x000fe20000000000 */
[----:B------:R-:W-:Y:S01]  /*0880*/  ISETP.EQ.AND P1, PT, R10, RZ, P1 ;  /* 0x000000ff0a00720c */ /* 0x000fe20000f22270 */
[----:B---3--:R-:W-:Y:S01]  /*0890*/  @!UP1 ULEA UR9, UR10, UR9, 0x18 ;  /* 0x000000090a099291 */ /* 0x008fe2000f8ec03f */
[----:B0-----:R-:W-:Y:S01]  /*08a0*/  IMAD.MOV R24, RZ, RZ, -R2 ;  /* 0x000000ffff187224 */ /* 0x001fe200078e0a02 */
[----:B------:R-:W-:Y:S01]  /*08b0*/  VOTEU.ALL UP1, P0 ;  /* 0x00000000003f7886 */ /* 0x000fe20000020000 */
[----:B------:R-:W-:Y:S02]  /*08c0*/  LOP3.LUT P0, RZ, R4, 0x7, RZ, 0xc0, !PT ;  /* 0x0000000704ff7812 */ /* 0x000fe4000780c0ff */
[----:B------:R-:W-:Y:S01]  /*08d0*/  IMAD R0, R21, R24, R6 ;  /* 0x0000001815007224 */ /* 0x000fe200078e0206 */
[----:B------:R-:W-:Y:S01]  /*08e0*/  @P3 SHF.R.S32.HI R9, RZ, 0x3, R9 ;  /* 0x00000003ff093819 */ /* 0x000fe20000011409 */
[----:B------:R-:W0:Y:S02]  /*08f0*/  FENCE.VIEW.ASYNC.S ;  /* 0x00000000000073c6 */ /* 0x000e240000000000 */
[----:B0-----:R0:W1:Y:S01]  /*0900*/  @!UP0 SYNCS.EXCH.64 URZ, [UR8+0xc0], UR4 ;  /* 0x0000c004083f85b2 */ /* 0x0010620008000100 */
[----:B------:R-:W-:-:S02]  /*0910*/  ISETP.LT.U32.AND P0, PT, R88, 0x8, !P0 ;  /* 0x000000085800780c */ /* 0x000fc40004701070 */
[----:B------:R-:W-:Y:S02]  /*0920*/  @P3 ISETP.NE.AND P5, PT, R9, R0, PT ;  /* 0x000000000900320c */ /* 0x000fe40003fa5270 */
[----:B------:R-:W-:Y:S02]  /*0930*/  SEL R0, RZ, 0x1, !P0 ;  /* 0x00000001ff007807 */ /* 0x000fe40004000000 */
[----:B------:R-:W-:Y:S02]  /*0940*/  @P3 SEL R89, RZ, 0x1, P5 ;  /* 0x00000001ff593807 */ /* 0x000fe40002800000 */
[----:B------:R-:W-:Y:S02]  /*0950*/  SEL R23, RZ, 0x1, !P1 ;  /* 0x00000001ff177807 */ /* 0x000fe40004800000 */
[----:B------:R-:W-:Y:S02]  /*0960*/  ISETP.NE.AND P4, PT, R10, RZ, PT ;  /* 0x000000ff0a00720c */ /* 0x000fe40003f85270 */
[----:B------:R-:W-:-:S02]  /*0970*/  LOP3.LUT R89, R89, R0, RZ, 0xc0, !PT ;  /* 0x0000000059597212 */ /* 0x000fc400078ec0ff */
[----:B------:R-:W-:Y:S01]  /*0980*/  SEL R23, R23, 0x2, P6 ;  /* 0x0000000217177807 */ /* 0x000fe20003000000 */
[----:B------:R0:W2:Y:S01]  /*0990*/  @!UP1 SYNCS.EXCH.64 URZ, [UR8+0xc8], UR4 ;  /* 0x0000c804083f95b2 */ /* 0x0000a20008000100 */
[----:B------:R-:W-:Y:S01]  /*09a0*/  NOP ;  /* 0x0000000000007918 */ /* 0x000fe20000000000 */
[----:B------:R0:W3:Y:S01]  /*09b0*/  @!UP2 SYNCS.EXCH.64 URZ, [UR9+0xa0], UR6 ;  /* 0x0000a006093fa5b2 */ /* 0x0000e20008000100 */
[----:B------:R0:W4:Y:S01]  /*09c0*/  @!UP3 SYNCS.EXCH.64 URZ, [UR9+0xa8], UR6 ;  /* 0x0000a806093fb5b2 */ /* 0x0001220008000100 */
[----:B------:R0:W0:Y:S01]  /*09d0*/  @!UP4 SYNCS.EXCH.64 URZ, [UR9+0xb0], UR6 ;  /* 0x0000b006093fc5b2 */ /* 0x0000220008000100 */
[----:B------:R0:W0:Y:S01]  /*09e0*/  @!UP5 SYNCS.EXCH.64 URZ, [UR9+0xb8], UR6 ;  /* 0x0000b806093fd5b2 */ /* 0x0000220008000100 */
[----:B------:R-:W-:Y:S01]  /*09f0*/  NOP ;  /* 0x0000000000007918 */ /* 0x000fe20000000000 */
[----:B------:R-:W-:Y:S05]  /*0a00*/  @!P2 BRA `(.L_x_4) ;  /* 0x000000000008a947 */ /* 0x000fea0003800000 */
[----:B01234-:R-:W-:Y:S01]  /*0a10*/  UCGABAR_ARV ;  /* 0x00000000000079c7 */ /* 0x01ffe20008000000 */
[----:B------:R-:W-:Y:S05]  /*0a20*/  BRA `(.L_x_5) ;  /* 0x0000000000047947 */ /* 0x000fea0003800000 */
.L_x_4:
[----:B01234-:R-:W-:Y:S01]  /*0a30*/  NOP ;  /* 0x0000000000007918 */ /* 0x01ffe20000000000 */
.L_x_5:
[----:B------:R-:W-:Y:S01]  /*0a40*/  ULDC.64 UR4, c[0x0][0x598] ;  /* 0x0001660000047ab9 */ /* 0x000fe20000000a00 */
[----:B------:R-:W-:Y:S01]  /*0a50*/  ULDC.64 UR36, c[0x0][0x208] ;  /* 0x0000820000247ab9 */ /* 0x000fe20000000a00 */
[----:B------:R-:W-:-:S04]  /*0a60*/  ISETP.NE.U32.AND P0, PT, RZ, UR4, PT ;  /* 0x00000004ff007c0c */ /* 0x000fc8000bf05070 */
[----:B------:R-:W-:-:S13]  /*0a70*/  ISETP.NE.AND.EX P0, PT, RZ, UR5, PT, P0 ;  /* 0x00000005ff007c0c */ /* 0x000fda000bf05300 */
[----:B------:R-:W-:Y:S05]  /*0a80*/  @!P0 BRA `(.L_x_6) ;  /* 0x00000000001c8947 */ /* 0x000fea0003800000 */
[----:B------:R-:W0:Y:S02]  /*0a90*/  LDC.64 R8, c[0x0][0x598] ;  /* 0x00016600ff087b82 */ /* 0x000e240000000a00 */
[----:B0-----:R-:W2:Y:S02]  /*0aa0*/  LDG.E.64 R8, desc[UR36][R8.64] ;  /* 0x0000002408087981 */ /* 0x001ea4000c1e1b00 */
[----:B--2---:R-:W-:-:S04]  /*0ab0*/  ISETP.NE.U32.AND P0, PT, R8, RZ, PT ;  /* 0x000000ff0800720c */ /* 0x004fc80003f05070 */
[----:B------:R-:W-:-:S13]  /*0ac0*/  ISETP.NE.AND.EX P0, PT, R9, RZ, PT, P0 ;  /* 0x000000ff0900720c */ /* 0x000fda0003f05300 */
[----:B------:R-:W-:Y:S05]  /*0ad0*/  @!P0 BRA `(.L_x_6) ;  /* 0x0000000000088947 */ /* 0x000fea0003800000 */
[----:B------:R0:W5:Y:S01]  /*0ae0*/  LD.E R90, desc[UR36][R8.64] ;  /* 0x00000024085a7980 */ /* 0x000162000c101900 */
[----:B------:R-:W-:Y:S05]  /*0af0*/  BRA `(.L_x_7) ;  /* 0x0000000000247947 */ /* 0x000fea0003800000 */
.L_x_6:
[----:B------:R-:W-:Y:S02]  /*0b00*/  ULDC.64 UR4, c[0x0][0x588] ;  /* 0x0001620000047ab9 */ /* 0x000fe40000000a00 */
[----:B------:R-:W-:-:S04]  /*0b10*/  ISETP.NE.U32.AND P0, PT, RZ, UR4, PT ;  /* 0x00000004ff007c0c */ /* 0x000fc8000bf05070 */
[----:B------:R-:W-:-:S13]  /*0b20*/  ISETP.NE.AND.EX P0, PT, RZ, UR5, PT, P0 ;  /* 0x00000005ff007c0c */ /* 0x000fda000bf05300 */
[----:B------:R-:W-:Y:S05]  /*0b30*/  @!P0 BRA `(.L_x_8) ;  /* 0x00000000000c8947 */ /* 0x000fea0003800000 */
[----:B------:R-:W0:Y:S02]  /*0b40*/  LDC.64 R90, c[0x0][0x588] ;  /* 0x00016200ff5a7b82 */ /* 0x000e240000000a00 */
[----:B0-----:R1:W5:Y:S01]  /*0b50*/  LDG.E R90, desc[UR36][R90.64] ;  /* 0x000000245a5a7981 */ /* 0x001362000c1e1900 */
[----:B------:R-:W-:Y:S05]  /*0b60*/  BRA `(.L_x_7) ;  /* 0x0000000000087947 */ /* 0x000fea0003800000 */
.L_x_8:
[----:B------:R-:W-:Y:S02]  /*0b70*/  ULDC UR4, c[0x0][0x580] ;  /* 0x0001600000047ab9 */ /* 0x000fe40000000800 */
[----:B------:R-:W-:-:S07]  /*0b80*/  IMAD.U32 R90, RZ, RZ, UR4 ;  /* 0x00000004ff5a7e24 */ /* 0x000fce000f8e00ff */
.L_x_7:
[----:B------:R-:W-:Y:S02]  /*0b90*/  ULDC.64 UR4, c[0x0][0x5a0] ;  /* 0x0001680000047ab9 */ /* 0x000fe40000000a00 */
[----:B------:R-:W-:-:S04]  /*0ba0*/  ISETP.NE.U32.AND P0, PT, RZ, UR4, PT ;  /* 0x00000004ff007c0c */ /* 0x000fc8000bf05070 */
[----:B------:R-:W-:-:S13]  /*0bb0*/  ISETP.NE.AND.EX P0, PT, RZ, UR5, PT, P0 ;  /* 0x00000005ff007c0c */ /* 0x000fda000bf05300 */
[----:B------:R-:W-:Y:S05]  /*0bc0*/  @!P0 BRA `(.L_x_9) ;  /* 0x00000000001c8947 */ /* 0x000fea0003800000 */
[----:B0-----:R-:W0:Y:S02]  /*0bd0*/  LDC.64 R8, c[0x0][0x5a0] ;  /* 0x00016800ff087b82 */ /* 0x001e240000000a00 */
[----:B0-----:R-:W2:Y:S02]  /*0be0*/  LDG.E.64 R8, desc[UR36][R8.64] ;  /* 0x0000002408087981 */ /* 0x001ea4000c1e1b00 */
[----:B--2---:R-:W-:-:S04]  /*0bf0*/  ISETP.NE.U32.AND P0, PT, R8, RZ, PT ;  /* 0x000000ff0800720c */ /* 0x004fc80003f05070 */
[----:B------:R-:W-:-:S13]  /*0c00*/  ISETP.NE.AND.EX P0, PT, R9, RZ, PT, P0 ;  /* 0x000000ff0900720c */ /* 0x000fda0003f05300 */
[----:B------:R-:W-:Y:S05]  /*0c10*/  @!P0 BRA `(.L_x_9) ;  /* 0x0000000000088947 */ /* 0x000fea0003800000 */
[----:B-1----:R0:W5:Y:S01]  /*0c20*/  LD.E R91, desc[UR36][R8.64] ;  /* 0x00000024085b7980 */ /* 0x002162000c101900 */
[----:B------:R-:W-:Y:S05]  /*0c30*/  BRA `(.L_x_10) ;  /* 0x0000000000247947 */ /* 0x000fea0003800000 */
.L_x_9:
[----:B------:R-:W-:Y:S02]  /*0c40*/  ULDC.64 UR4, c[0x0][0x590] ;  /* 0x0001640000047ab9 */ /* 0x000fe40000000a00 */
[----:B------:R-:W-:-:S04]  /*0c50*/  ISETP.NE.U32.AND P0, PT, RZ, UR4, PT ;  /* 0x00000004ff007c0c */ /* 0x000fc8000bf05070 */
[----:B------:R-:W-:-:S13]  /*0c60*/  ISETP.NE.AND.EX P0, PT, RZ, UR5, PT, P0 ;  /* 0x00000005ff007c0c */ /* 0x000fda000bf05300 */
[----:B------:R-:W-:Y:S05]  /*0c70*/  @!P0 BRA `(.L_x_11) ;  /* 0x00000000000c8947 */ /* 0x000fea0003800000 */
[----:B0-----:R-:W1:Y:S02]  /*0c80*/  LDC.64 R8, c[0x0][0x590] ;  /* 0x00016400ff087b82 */ /* 0x001e640000000a00 */
[----:B-1----:R1:W5:Y:S01]  /*0c90*/  LDG.E R91, desc[UR36][R8.64] ;  /* 0x00000024085b7981 */ /* 0x002362000c1e1900 */
[----:B------:R-:W-:Y:S05]  /*0ca0*/  BRA `(.L_x_10) ;  /* 0x0000000000087947 */ /* 0x000fea0003800000 */
.L_x_11:
[----:B------:R-:W-:Y:S02]  /*0cb0*/  ULDC UR4, c[0x0][0x584] ;  /* 0x0001610000047ab9 */ /* 0x000fe40000000800 */
[----:B-1----:R-:W-:-:S07]  /*0cc0*/  IMAD.U32 R91, RZ, RZ, UR4 ;  /* 0x00000004ff5b7e24 */ /* 0x002fce000f8e00ff */
.L_x_10:
[----:B------:R-:W2:Y:S01]  /*0cd0*/  LDC R2, c[0x0][0x65c] ;  /* 0x00019700ff027b82 */ /* 0x000ea20000000800 */
[----:B------:R-:W-:Y:S01]  /*0ce0*/  ULDC UR6, c[0x0][0x28c] ;  /* 0x0000a30000067ab9 */ /* 0x000fe20000000800 */
[----:B------:R-:W-:Y:S01]  /*0cf0*/  ISETP.NE.AND P0, PT, R10, 0x2, PT ;  /* 0x000000020a00780c */ /* 0x000fe20003f05270 */
[----:B------:R-:W-:Y:S01]  /*0d00*/  UIADD3 UR6, UR6, 0x7f, URZ ;  /* 0x0000007f06067890 */ /* 0x000fe2000fffe03f */
[----:B01----:R-:W-:Y:S01]  /*0d10*/  IMAD.U32 R8, RZ, RZ, UR12 ;  /* 0x0000000cff087e24 */ /* 0x003fe2000f8e00ff */
[----:B------:R-:W-:Y:S01]  /*0d20*/  UMOV UR38, URZ ;  /* 0x0000003f00267c82 */ /* 0x000fe20008000000 */
[----:B------:R-:W-:Y:S01]  /*0d30*/  UMOV UR39, URZ ;  /* 0x0000003f00277c82 */ /* 0x000fe20008000000 */
[----:B------:R-:W-:Y:S01]  /*0d40*/  USHF.R.S32.HI UR7, URZ, 0x1f, UR6 ;  /* 0x0000001f3f077899 */ /* 0x000fe20008011406 */
[----:B------:R-:W-:-:S03]  /*0d50*/  ULDC.64 UR8, c[0x0][0x650] ;  /* 0x0001940000087ab9 */ /* 0x000fc60000000a00 */
[----:B------:R-:W-:-:S04]  /*0d60*/  ULEA.HI UR7, UR7, UR6, URZ, 0x7 ;  /* 0x0000000607077291 */ /* 0x000fc8000f8f383f */
[----:B------:R-:W-:Y:S01]  /*0d70*/  USHF.R.S32.HI UR40, URZ, 0x7, UR7 ;  /* 0x000000073f287899 */ /* 0x000fe20008011407 */
[----:B--2---:R-:W-:-:S13]  /*0d80*/  ISETP.NE.AND P1, PT, R2, 0x1, PT ;  /* 0x000000010200780c */ /* 0x004fda0003f25270 */
[----:B------:R-:W0:Y:S01]  /*0d90*/  @P1 LDC R17, c[0x0][0x10] ;  /* 0x00000400ff111b82 */ /* 0x000e220000000800 */
[----:B------:R-:W-:Y:S02]  /*0da0*/  @P1 IMAD.MOV.U32 R7, RZ, RZ, RZ ;  /* 0x000000ffff071224 */ /* 0x000fe400078e00ff */
[----:B------:R-:W-:-:S05]  /*0db0*/  @P1 IMAD.MOV.U32 R9, RZ, RZ, RZ ;  /* 0x000000ffff091224 */ /* 0x000fca00078e00ff */
[----:B------:R-:W1:Y:S01]  /*0dc0*/  @!P1 LDC R11, c[0x0][0xc] ;  /* 0x00000300ff0b9b82 */ /* 0x000e620000000800 */
[----:B------:R-:W-:Y:S01]  /*0dd0*/  ULDC UR4, c[0x0][0xc] ;  /* 0x0000030000047ab9 */ /* 0x000fe20000000800 */
[----:B------:R-:W-:Y:S02]  /*0de0*/  ULDC UR5, c[0x0][0x10] ;  /* 0x0000040000057ab9 */ /* 0x000fe40000000800 */
[----:B------:R-:W-:-:S04]  /*0df0*/  UIMAD.WIDE.U32 UR4, UR4, UR5, URZ ;  /* 0x00000005040472a5 */ /* 0x000fc8000f8e003f */
[----:B------:R-:W2:Y:S01]  /*0e00*/  LDC R0, c[0x0][0x14] ;  /* 0x00000500ff007b82 */ /* 0x000ea20000000800 */
[----:B0-----:R-:W-:-:S04]  /*0e10*/  @P1 IMAD.WIDE.U32 R16, R17, UR12, R6 ;  /* 0x0000000c11101c25 */ /* 0x001fc8000f8e0006 */
[----:B------:R-:W-:Y:S02]  /*0e20*/  @P1 IMAD.IADD R17, R17, 0x1, R9 ;  /* 0x0000000111111824 */ /* 0x000fe400078e0209 */
[----:B------:R-:W-:Y:S02]  /*0e30*/  IMAD.MOV.U32 R9, RZ, RZ, RZ ;  /* 0x000000ffff097224 */ /* 0x000fe400078e00ff */
[----:B-1----:R-:W-:-:S04]  /*0e40*/  @!P1 IMAD.WIDE.U32 R8, R6, R11, R8 ;  /* 0x0000000b06089225 */ /* 0x002fc800078e0008 */
[----:B------:R-:W-:Y:S02]  /*0e50*/  @!P1 IMAD.MOV.U32 R16, RZ, RZ, R8 ;  /* 0x000000ffff109224 */ /* 0x000fe400078e0008 */
[----:B--2---:R-:W-:-:S04]  /*0e60*/  IMAD.WIDE.U32 R12, R0, UR4, RZ ;  /* 0x00000004000c7c25 */ /* 0x004fc8000f8e00ff */
[----:B------:R-:W-:Y:S01]  /*0e70*/  IMAD R10, R0, UR5, RZ ;  /* 0x00000005000a7c24 */ /* 0x000fe2000f8e02ff */
[----:B------:R0:W-:Y:S01]  /*0e80*/  STL.64 [R1], R12 ;  /* 0x0000000c01007387 */ /* 0x0001e20000100a00 */
[----:B------:R-:W-:Y:S02]  /*0e90*/  @!P1 IMAD.MOV.U32 R17, RZ, RZ, R9 ;  /* 0x000000ffff119224 */ /* 0x000fe400078e0009 */
[----:B------:R-:W-:Y:S01]  /*0ea0*/  IMAD.IADD R0, R13, 0x1, R10 ;  /* 0x000000010d007824 */ /* 0x000fe200078e020a */
[----:B------:R-:W-:Y:S06]  /*0eb0*/  @P0 BRA `(.L_x_12) ;  /* 0x0000000000200947 */ /* 0x000fec0003800000 */
[----:B------:R-:W-:Y:S01]  /*0ec0*/  UISETP.GE.U32.AND UP0, UPT, UR40, 0x9, UPT ;  /* 0x000000092800788c */ /* 0x000fe2000bf06070 */
[----:B------:R-:W-:Y:S01]  /*0ed0*/  IADD3 R16, P0, R16, R12, RZ ;  /* 0x0000000c10107210 */ /* 0x000fe20007f1e0ff */
[----:B------:R-:W-:Y:S01]  /*0ee0*/  UIMAD.WIDE.U32 UR4, UR40, 0x38e38e39, URZ ;  /* 0x38e38e39280478a5 */ /* 0x000fe2000f8e003f */
[----:B------:R-:W-:-:S03]  /*0ef0*/  UMOV UR39, URZ ;  /* 0x0000003f00277c82 */ /* 0x000fc60008000000 */
[----:B------:R-:W-:Y:S01]  /*0f00*/  USHF.R.U32.HI UR4, URZ, 0x1, UR5 ;  /* 0x000000013f047899 */ /* 0x000fe20008011605 */
[----:B------:R-:W-:-:S03]  /*0f10*/  IMAD.X R17, R0, 0x1, R17, P0 ;  /* 0x0000000100117824 */ /* 0x000fc600000e0611 */
[----:B------:R-:W-:Y:S02]  /*0f20*/  UIMAD UR38, UR4, -0x9, UR40 ;  /* 0xfffffff7042678a4 */ /* 0x000fe4000f8e0228 */
[----:B------:R-:W-:-:S12]  /*0f30*/  @UP0 ULOP3.LUT UR39, UR4, 0x1, URZ, 0xc0, !UPT ;  /* 0x0000000104270892 */ /* 0x000fd8000f8ec03f */
.L_x_12:
[----:B------:R-:W-:Y:S01]  /*0f40*/  ISETP.GE.U32.AND P0, PT, R16, UR8, PT ;  /* 0x0000000810007c0c */ /* 0x000fe2000bf06070 */
[----:B------:R-:W-:Y:S01]  /*0f50*/  IMAD.MOV.U32 R22, RZ, RZ, -0x1 ;  /* 0xffffffffff167424 */ /* 0x000fe200078e00ff */
[----:B------:R-:W-:Y:S01]  /*0f60*/  PRMT R8, RZ, 0x7610, R8 ;  /* 0x00007610ff087816 */ /* 0x000fe20000000008 */
[----:B------:R-:W-:Y:S01]  /*0f70*/  IMAD.MOV.U32 R19, RZ, RZ, -0x1 ;  /* 0xffffffffff137424 */ /* 0x000fe200078e00ff */
[----:B------:R-:W-:Y:S01]  /*0f80*/  ISETP.GE.U32.AND.EX P0, PT, R17, UR9, PT, P0 ;  /* 0x0000000911007c0c */ /* 0x000fe2000bf06100 */
[----:B------:R-:W-:-:S12]  /*0f90*/  IMAD.MOV.U32 R18, RZ, RZ, -0x1 ;  /* 0xffffffffff127424 */ /* 0x000fd800078e00ff */
[----:B------:R-:W-:Y:S05]  /*0fa0*/  @P0 BRA `(.L_x_13) ;  /* 0x0000000400240947 */ /* 0x000fea0003800000 */
[----:B------:R-:W1:Y:S01]  /*0fb0*/  LDC.64 R18, c[0x0][0x628] ;  /* 0x00018a00ff127b82 */ /* 0x000e620000000a00 */
[----:B------:R-:W-:Y:S02]  /*0fc0*/  IMAD.MOV.U32 R8, RZ, RZ, R16 ;  /* 0x000000ffff087224 */ /* 0x000fe400078e0010 */
[----:B------:R-:W-:-:S05]  /*0fd0*/  IMAD.MOV.U32 R9, RZ, RZ, R17 ;  /* 0x000000ffff097224 */ /* 0x000fca00078e0011 */
[----:B------:R-:W2:Y:S08]  /*0fe0*/  LDC R22, c[0x0][0x630] ;  /* 0x00018c00ff167b82 */ /* 0x000eb00000000800 */
[----:B------:R-:W3:Y:S01]  /*0ff0*/  LDC.64 R26, c[0x0][0x620] ;  /* 0x00018800ff1a7b82 */ /* 0x000ee20000000a00 */
[----:B-1----:R-:W-:-:S04]  /*1000*/  ISETP.NE.U32.AND P0, PT, R18, RZ, PT ;  /* 0x000000ff1200720c */ /* 0x002fc80003f05070 */
[----:B------:R-:W-:-:S13]  /*1010*/  ISETP.NE.AND.EX P0, PT, R19, RZ, PT, P0 ;  /* 0x000000ff1300720c */ /* 0x000fda0003f05300 */
[----:B--23--:R-:W-:Y:S05]  /*1020*/  @!P0 BRA `(.L_x_14) ;  /* 0x0000000000288947 */ /* 0x00cfea0003800000 */
[----:B0-----:R-:W0:Y:S02]  /*1030*/  LDC R13, c[0x0][0x634] ;  /* 0x00018d00ff0d7b82 */ /* 0x001e240000000800 */
[----:B0-----:R-:W-:-:S05]  /*1040*/  IADD3 R13, P0, R16, R13, RZ ;  /* 0x0000000d100d7210 */ /* 0x001fca0007f1e0ff */
[----:B------:R-:W-:-:S04]  /*1050*/  IMAD.X R15, RZ, RZ, R17, P0 ;  /* 0x000000ffff0f7224 */ /* 0x000fc800000e0611 */
[----:B------:R-:W-:-:S04]  /*1060*/  IMAD.WIDE.U32 R8, R15, R18, RZ ;  /* 0x000000120f087225 */ /* 0x000fc800078e00ff */
[----:B------:R-:W-:-:S04]  /*1070*/  IMAD.WIDE.U32 R10, P0, R13, R19, R8 ;  /* 0x000000130d0a7225 */ /* 0x000fc80007800008 */
[----:B------:R-:W-:-:S04]  /*1080*/  IMAD.WIDE.U32 R8, R13, R18, RZ ;  /* 0x000000120d087225 */ /* 0x000fc800078e00ff */
[----:B------:R-:W-:Y:S01]  /*1090*/  IMAD.X R13, RZ, RZ, RZ, P0 ;  /* 0x000000ffff0d7224 */ /* 0x000fe200000e06ff */
[----:B------:R-:W-:Y:S01]  /*10a0*/  IADD3 RZ, P0, R9, R10, RZ ;  /* 0x0000000a09ff7210 */ /* 0x000fe20007f1e0ff */
[----:B------:R-:W-:-:S04]  /*10b0*/  IMAD.MOV.U32 R12, RZ, RZ, R11 ;  /* 0x000000ffff0c7224 */ /* 0x000fc800078e000b */
[----:B------:R-:W-:-:S08]  /*10c0*/  IMAD.WIDE.U32.X R8, R15, R19, R12, P0 ;  /* 0x000000130f087225 */ /* 0x000fd000000e040c */
.L_x_14:
[----:B------:R-:W1:Y:S01]  /*10d0*/  LDC.64 R28, c[0x0][0x640] ;  /* 0x00019000ff1c7b82 */ /* 0x000e620000000a00 */
[-CC-:B------:R-:W-:Y:S01]  /*10e0*/  SHF.R.U64 R32, R8, R22.reuse, R9.reuse ;  /* 0x0000001608207219 */ /* 0x180fe20000001209 */
[----:B------:R-:W-:Y:S01]  /*10f0*/  IMAD.MOV.U32 R31, RZ, RZ, 0x1 ;  /* 0x00000001ff1f7424 */ /* 0x000fe200078e00ff */
[----:B------:R-:W-:Y:S02]  /*1100*/  SHF.R.U32.HI R8, RZ, R22, R9 ;  /* 0x00000016ff087219 */ /* 0x000fe40000011609 */
[----:B------:R-:W-:-:S03]  /*1110*/  IADD3 R11, P0, RZ, -R32, RZ ;  /* 0x80000020ff0b7210 */ /* 0x000fc60007f1e0ff */
[----:B0-----:R-:W0:Y:S02]  /*1120*/  LDC R12, c[0x0][0x618] ;  /* 0x00018600ff0c7b82 */ /* 0x001e240000000800 */
[----:B------:R-:W-:-:S04]  /*1130*/  IMAD.X R9, RZ, RZ, ~R8, P0 ;  /* 0x000000ffff097224 */ /* 0x000fc800000e0e08 */
[-C--:B------:R-:W-:Y:S02]  /*1140*/  IMAD R10, R9, R26.reuse, RZ ;  /* 0x0000001a090a7224 */ /* 0x080fe400078e02ff */
[----:B------:R-:W2:Y:S01]  /*1150*/  LDC R13, c[0x0][0x608] ;  /* 0x00018200ff0d7b82 */ /* 0x000ea20000000800 */
[----:B------:R-:W-:-:S04]  /*1160*/  IMAD.WIDE.U32 R8, R11, R26, R16 ;  /* 0x0000001a0b087225 */ /* 0x000fc800078e0010 */
[----:B------:R-:W-:-:S03]  /*1170*/  IMAD R11, R11, R27, R10 ;  /* 0x0000001b0b0b7224 */ /* 0x000fc600078e020a */
[----:B------:R-:W3:Y:S01]  /*1180*/  LDC R18, c[0x0][0x658] ;  /* 0x00019600ff127b82 */ /* 0x000ee20000000800 */
[----:B------:R-:W-:Y:S01]  /*1190*/  IMAD.IADD R9, R9, 0x1, R11 ;  /* 0x0000000109097824 */ /* 0x000fe200078e020b */
[----:B-1----:R-:W-:Y:S01]  /*11a0*/  ISETP.NE.U32.AND P0, PT, R28, RZ, PT ;  /* 0x000000ff1c00720c */ /* 0x002fe20003f05070 */
[----:B------:R-:W-:-:S03]  /*11b0*/  IMAD.MOV.U32 R11, RZ, RZ, -0x1 ;  /* 0xffffffffff0b7424 */ /* 0x000fc600078e00ff */
[----:B------:R-:W-:Y:S02]  /*11c0*/  ISETP.NE.AND.EX P0, PT, R29, RZ, PT, P0 ;  /* 0x000000ff1d00720c */ /* 0x000fe40003f05300 */
[----:B------:R-:W1:Y:S01]  /*11d0*/  LDC R27, c[0x0][0x600] ;  /* 0x00018000ff1b7b82 */ /* 0x000e620000000800 */
[-CC-:B0-----:R-:W-:Y:S02]  /*11e0*/  SHF.R.U64 R25, R8, R12.reuse, R9.reuse ;  /* 0x0000000c08197219 */ /* 0x181fe40000001209 */
[----:B------:R-:W-:-:S05]  /*11f0*/  SHF.R.U32.HI R8, RZ, R12, R9 ;  /* 0x0000000cff087219 */ /* 0x000fca0000011609 */
[----:B------:R-:W0:Y:S01]  /*1200*/  LDC R22, c[0x0][0x648] ;  /* 0x00019200ff167b82 */ /* 0x000e220000000800 */
[-CC-:B--2---:R-:W-:Y:S02]  /*1210*/  SHF.R.U64 R34, R25, R13.reuse, R8.reuse ;  /* 0x0000000d19227219 */ /* 0x184fe40000001208 */
[----:B------:R-:W-:-:S05]  /*1220*/  SHF.R.U32.HI R9, RZ, R13, R8 ;  /* 0x0000000dff097219 */ /* 0x000fca0000011608 */
[----:B------:R-:W2:Y:S01]  /*1230*/  LDC R26, c[0x0][0x638] ;  /* 0x00018e00ff1a7b82 */ /* 0x000ea20000000800 */
[-C--:B---3--:R-:W-:Y:S02]  /*1240*/  SHF.L.U32 R8, R11, R18.reuse, RZ ;  /* 0x000000120b087219 */ /* 0x088fe400000006ff */
[--C-:B------:R-:W-:Y:S02]  /*1250*/  SHF.R.U64 R36, R34, R18, R9.reuse ;  /* 0x0000001222247219 */ /* 0x100fe40000001209 */
[----:B------:R-:W-:Y:S02]  /*1260*/  LOP3.LUT R15, RZ, R8, RZ, 0x33, !PT ;  /* 0x00000008ff0f7212 */ /* 0x000fe400078e33ff */
[----:B------:R-:W-:Y:S01]  /*1270*/  SHF.R.U32.HI R9, RZ, R18, R9 ;  /* 0x00000012ff097219 */ /* 0x000fe20000011609 */
[----:B------:R-:W3:Y:S01]  /*1280*/  LDC R30, c[0x0][0x610] ;  /* 0x00018400ff1e7b82 */ /* 0x000ee20000000800 */
[----:B------:R-:W-:Y:S01]  /*1290*/  IMAD.MOV.U32 R8, RZ, RZ, R36 ;  /* 0x000000ffff087224 */ /* 0x000fe200078e0024 */
[----:B------:R-:W-:Y:S06]  /*12a0*/  @!P0 BRA `(.L_x_15) ;  /* 0x0000000000288947 */ /* 0x000fec0003800000 */
[----:B------:R-:W4:Y:S02]  /*12b0*/  LDC R13, c[0x0][0x64c] ;  /* 0x00019300ff0d7b82 */ /* 0x000f240000000800 */
[----:B----4-:R-:W-:-:S05]  /*12c0*/  IADD3 R13, P0, R36, R13, RZ ;  /* 0x0000000d240d7210 */ /* 0x010fca0007f1e0ff */
        /* <DEDUP_REMOVED lines=8> */
.L_x_15:
[----:B0-----:R-:W-:Y:S01]  /*1350*/  SHF.R.U64 R9, R8, R22, R9 ;  /* 0x0000001608097219 */ /* 0x001fe20000001209 */
[----:B-1----:R-:W-:Y:S01]  /*1360*/  VIADD R10, R27, 0xffffffff ;  /* 0xffffffff1b0a7836 */ /* 0x002fe20000000000 */
[----:B------:R-:W-:Y:S01]  /*1370*/  SHF.L.U32 R7, R31, R18, RZ ;  /* 0x000000121f077219 */ /* 0x000fe200000006ff */
[----:B------:R-:W-:Y:S01]  /*1380*/  @P1 IMAD R20, R21, R24, R6 ;  /* 0x0000001815141224 */ /* 0x000fe200078e0206 */
[----:B------:R-:W-:Y:S01]  /*1390*/  LOP3.LUT R8, R34, R15, RZ, 0xc0, !PT ;  /* 0x0000000f22087212 */ /* 0x000fe200078ec0ff */
[----:B------:R-:W-:Y:S01]  /*13a0*/  IMAD.MOV R11, RZ, RZ, -R9 ;  /* 0x000000ffff0b7224 */ /* 0x000fe200078e0a09 */
[----:B------:R-:W-:Y:S01]  /*13b0*/  LOP3.LUT R10, R25, R10, RZ, 0xc0, !PT ;  /* 0x0000000a190a7212 */ /* 0x000fe200078ec0ff */
[----:B------:R-:W-:Y:S02]  /*13c0*/  IMAD.MOV.U32 R18, RZ, RZ, R32 ;  /* 0x000000ffff127224 */ /* 0x000fe400078e0020 */
[----:B------:R-:W-:Y:S02]  /*13d0*/  IMAD R7, R7, R9, R8 ;  /* 0x0000000907077224 */ /* 0x000fe400078e0208 */
[----:B--2---:R-:W-:-:S02]  /*13e0*/  IMAD R6, R11, R26, R36 ;  /* 0x0000001a0b067224 */ /* 0x004fc400078e0224 */
[----:B---3--:R-:W-:Y:S02]  /*13f0*/  IMAD R22, R7, R30, R20 ;  /* 0x0000001e07167224 */ /* 0x008fe400078e0214 */
[----:B------:R-:W-:Y:S02]  /*1400*/  IMAD R7, R6, R27, R10 ;  /* 0x0000001b06077224 */ /* 0x000fe400078e020a */
[----:B------:R-:W-:-:S03]  /*1410*/  IMAD.MOV.U32 R8, RZ, RZ, 0x1 ;  /* 0x00000001ff087424 */ /* 0x000fc600078e00ff */
[----:B------:R-:W-:Y:S02]  /*1420*/  SEL R19, R7, R22, !P1 ;  /* 0x0000001607137207 */ /* 0x000fe40004800000 */
[----:B------:R-:W-:-:S07]  /*1430*/  SEL R22, R22, R7, !P1 ;  /* 0x0000000716167207 */ /* 0x000fce0004800000 */
.L_x_13:
[----:B------:R-:W-:Y:S05]  /*1440*/  @!P2 BRA `(.L_x_16) ;  /* 0x00000000000ca947 */ /* 0x000fea0003800000 */
[----:B------:R-:W-:Y:S01]  /*1450*/  UCGABAR_WAIT ;  /* 0x0000000000007dc7 */ /* 0x000fe20008000000 */
[----:B------:R-:W-:Y:S01]  /*1460*/  CCTL.IVALL ;  /* 0x00000000ff00798f */ /* 0x000fe20002000000 */
[----:B------:R-:W-:Y:S05]  /*1470*/  BRA `(.L_x_17) ;  /* 0x0000000000047947 */ /* 0x000fea0003800000 */
.L_x_16:
[----:B------:R-:W-:Y:S06]  /*1480*/  BAR.SYNC.DEFER_BLOCKING 0x0 ;  /* 0x0000000000007b1d */ /* 0x000fec0000010000 */
.L_x_17:
[----:B------:R-:W-:Y:S05]  /*1490*/  @!P4 BRA `(.L_x_18) ;  /* 0x00000048002cc947 */ /* 0x000fea0003800000 */
[----:B------:R-:W-:-:S13]  /*14a0*/  ISETP.GT.U32.AND P0, PT, R33, 0x1, PT ;  /* 0x000000012100780c */ /* 0x000fda0003f04070 */
[----:B------:R-:W-:Y:S05]  /*14b0*/  @P0 EXIT ;  /* 0x000000000000094d */ /* 0x000fea0003800000 */
.L_x_19:
[----:B------:R-:W-:-:S08]  /*14c0*/  NOP ;  /* 0x0000000000007918 */ /* 0x000fd00000000000 */
[----:B------:R-:W1:Y:S02]  /*14d0*/  USETMAXREG.TRY_ALLOC.CTAPOOL UP0, 0xe8 ;  /* 0x000000e8000079c8 */ /* 0x000e640008000600 */
[----:B-1----:R-:W-:-:S13]  /*14e0*/  PLOP3.LUT P0, PT, PT, PT, UP0, 0x80, 0x0 ;  /* 0x000000000000781c */ /* 0x002fda0003f0f008 */
[----:B------:R-:W-:Y:S05]  /*14f0*/  @!P0 BRA `(.L_x_19) ;  /* 0xfffffffc00f08947 */ /* 0x000fea000383ffff */
[----:B------:R-:W-:-:S13]  /*1500*/  LOP3.LUT P0, RZ, R8, 0xff, RZ, 0xc0, !PT ;  /* 0x000000ff08ff7812 */ /* 0x000fda000780c0ff */
[----:B------:R-:W-:Y:S05]  /*1510*/  @!P0 EXIT ;  /* 0x000000000000894d */ /* 0x000fea0003800000 */
[----:B------:R-:W2:Y:S01]  /*1520*/  LDL.64 R10, [R1] ;  /* 0x00000000010a7983 */ /* 0x000ea20000100a00 */
[CC--:B------:R-:W-:Y:S01]  /*1530*/  LEA.HI R5, R3.reuse, R4.reuse, RZ, 0x2 ;  /* 0x0000000403057211 */ /* 0x0c0fe200078f10ff */
[----:B------:R-:W1:Y:S01]  /*1540*/  S2UR UR4, SR_CgaCtaId ;  /* 0x00000000000479c3 */ /* 0x000e620000008800 */
[----:B------:R-:W-:Y:S01]  /*1550*/  LEA.HI R3, R3, R4, RZ, 0x5 ;  /* 0x0000000403037211 */ /* 0x000fe200078f28ff */
[----:B------:R-:W-:Y:S01]  /*1560*/  UISETP.LT.AND UP0, UPT, UR40, 0x1, UPT ;  /* 0x000000012800788c */ /* 0x000fe2000bf01270 */
[--C-:B------:R-:W-:Y:S01]  /*1570*/  SHF.R.S32.HI R92, RZ, 0x2, R5.reuse ;  /* 0x00000002ff5c7819 */ /* 0x100fe20000011405 */
[----:B------:R-:W-:Y:S01]  /*1580*/  UIADD3 UR5, UR43, -0x1, URZ ;  /* 0xffffffff2b057890 */ /* 0x000fe2000fffe03f */
[----:B------:R-:W-:Y:S01]  /*1590*/  SHF.R.S32.HI R7, RZ, 0x1f, R5 ;  /* 0x0000001fff077819 */ /* 0x000fe20000011405 */
[----:B------:R-:W-:Y:S01]  /*15a0*/  USEL UR42, UR40, 0x1, UP0 ;  /* 0x00000001282a7887 */ /* 0x000fe20008000000 */
[----:B------:R-:W-:Y:S01]  /*15b0*/  SHF.R.S32.HI R3, RZ, 0x5, R3 ;  /* 0x00000005ff037819 */ /* 0x000fe20000011403 */
[----:B------:R-:W3:Y:S01]  /*15c0*/  LDC R96, c[0x0][0x658] ;  /* 0x00019600ff607b82 */ /* 0x000ee20000000800 */
[----:B------:R-:W-:Y:S01]  /*15d0*/  LEA.HI R7, R7, R92, RZ, 0x3 ;  /* 0x0000005c07077211 */ /* 0x000fe200078f18ff */
[----:B------:R-:W-:Y:S01]  /*15e0*/  UMOV UR41, 0x400 ;  /* 0x0000040000297882 */ /* 0x000fe20000000000 */
[----:B------:R-:W-:Y:S01]  /*15f0*/  LOP3.LUT R5, R5, 0xfffffffc, RZ, 0xc0, !PT ;  /* 0xfffffffc05057812 */ /* 0x000fe200078ec0ff */
[----:B------:R-:W-:Y:S01]  /*1600*/  UISETP.NE.AND UP0, UPT, UR5, URZ, UPT ;  /* 0x0000003f0500728c */ /* 0x000fe2000bf05270 */
[----:B------:R-:W-:Y:S01]  /*1610*/  LOP3.LUT R7, R7, 0xfffffff8, RZ, 0xc0, !PT ;  /* 0xfffffff807077812 */ /* 0x000fe200078ec0ff */
[----:B------:R-:W-:Y:S01]  /*1620*/  ULDC UR6, c[0x0][0x284] ;  /* 0x0000a10000067ab9 */ /* 0x000fe20000000800 */
[----:B------:R-:W-:Y:S01]  /*1630*/  USHF.L.U32 UR45, UR40, 0x1, URZ ;  /* 0x00000001282d7899 */ /* 0x000fe2000800063f */
[----:B------:R-:W4:Y:S01]  /*1640*/  LDC R6, c[0x0][0x288] ;  /* 0x0000a200ff067b82 */ /* 0x000f220000000800 */
[----:B------:R-:W-:Y:S01]  /*1650*/  IMAD.IADD R5, R4, 0x1, -R5 ;  /* 0x0000000104057824 */ /* 0x000fe200078e0a05 */
[----:B------:R-:W-:Y:S01]  /*1660*/  UIADD3 UR42, -UR42, UR40, URZ ;  /* 0x000000282a2a7290 */ /* 0x000fe2000fffe13f */
[----:B------:R-:W-:-:S02]  /*1670*/  IMAD.IADD R92, R92, 0x1, -R7 ;  /* 0x000000015c5c7824 */ /* 0x000fc400078e0a07 */
[----:B------:R-:W-:Y:S02]  /*1680*/  IMAD.MOV.U32 R7, RZ, RZ, 0x1 ;  /* 0x00000001ff077424 */ /* 0x000fe400078e00ff */
[--C-:B------:R-:W-:Y:S01]  /*1690*/  IMAD R101, R3, -0x10, -R92.reuse ;  /* 0xfffffff003657824 */ /* 0x100fe200078e0a5c */
[----:B------:R-:W0:Y:S01]  /*16a0*/  LDC R99, c[0x0][0x600] ;  /* 0x00018000ff637b82 */ /* 0x000e220000000800 */
[--C-:B------:R-:W-:Y:S01]  /*16b0*/  SHF.R.S32.HI R93, RZ, 0x1f, R92.reuse ;  /* 0x0000001fff5d7819 */ /* 0x100fe2000001145c */
[----:B-1----:R-:W-:Y:S01]  /*16c0*/  ULEA UR41, UR4, UR41, 0x18 ;  /* 0x0000002904297291 */ /* 0x002fe2000f8ec03f */
[----:B------:R-:W-:Y:S01]  /*16d0*/  IMAD.SHL.U32 R94, R5, 0x2, RZ ;  /* 0x00000002055e7824 */ /* 0x000fe200078e00ff */
[----:B------:R-:W-:Y:S01]  /*16e0*/  USHF.L.U32 UR4, UR5, 0x3, URZ ;  /* 0x0000000305047899 */ /* 0x000fe2000800063f */
[----:B------:R-:W-:Y:S01]  /*16f0*/  VIADD R101, R101, UR6 ;  /* 0x0000000665657c36 */ /* 0x000fe20008000000 */
[----:B------:R-:W-:Y:S01]  /*1700*/  USEL UR5, URZ, 0x1, UP0 ;  /* 0x000000013f057887 */ /* 0x000fe20008000000 */
[----:B------:R-:W-:Y:S01]  /*1710*/  IMAD.WIDE R92, R3, 0x10, R92 ;  /* 0x00000010035c7825 */ /* 0x000fe200078e025c */
[----:B------:R-:W-:Y:S01]  /*1720*/  UIADD3 UR46, UR41, 0xa0, URZ ;  /* 0x000000a0292e7890 */ /* 0x000fe2000fffe03f */
[----:B------:R-:W-:Y:S01]  /*1730*/  SHF.R.S32.HI R95, RZ, 0x1f, R94 ;  /* 0x0000001fff5f7819 */ /* 0x000fe2000001145e */
[----:B------:R-:W-:Y:S01]  /*1740*/  ULOP3.LUT UR4, UR4, 0x8, URZ, 0xc0, !UPT ;  /* 0x0000000804047892 */ /* 0x000fe2000f8ec03f */
[----:B------:R-:W-:Y:S01]  /*1750*/  IMAD.MOV.U32 R3, RZ, RZ, -0x1 ;  /* 0xffffffffff037424 */ /* 0x000fe200078e00ff */
[----:B------:R-:W-:Y:S01]  /*1760*/  ULEA UR43, UR43, UR46, 0x3 ;  /* 0x0000002e2b2b7291 */ /* 0x000fe2000f8e183f */
[----:B------:R-:W-:Y:S01]  /*1770*/  IMAD.U32 R103, RZ, RZ, UR5 ;  /* 0x00000005ff677e24 */ /* 0x000fe2000f8e00ff */
[----:B------:R-:W-:-:S02]  /*1780*/  ULOP3.LUT UR47, UR4, 0x8, URZ, 0x3c, !UPT ;  /* 0x00000008042f7892 */ /* 0x000fc4000f8e3c3f */
[-C--:B---3--:R-:W-:Y:S01]  /*1790*/  SHF.L.U32 R3, R3, R96.reuse, RZ ;  /* 0x0000006003037219 */ /* 0x088fe200000006ff */
[----:B----4-:R-:W-:Y:S01]  /*17a0*/  IMAD R97, R5, -0x2, R6 ;  /* 0xfffffffe05617824 */ /* 0x010fe200078e0206 */
[----:B------:R-:W-:Y:S01]  /*17b0*/  SHF.L.U32 R96, R7, R96, RZ ;  /* 0x0000006007607219 */ /* 0x000fe200000006ff */
[----:B------:R-:W-:Y:S01]  /*17c0*/  ULOP3.LUT UR44, UR4, 0x18, URZ, 0x3c, !UPT ;  /* 0x00000018042c7892 */ /* 0x000fe2000f8e3c3f */
[----:B------:R-:W-:Y:S01]  /*17d0*/  LOP3.LUT R100, RZ, R3, RZ, 0x33, !PT ;  /* 0x00000003ff647212 */ /* 0x000fe200078e33ff */
[----:B0-----:R-:W-:Y:S01]  /*17e0*/  VIADD R99, R99, 0xffffffff ;  /* 0xffffffff63637836 */ /* 0x001fe20000000000 */
[----:B--2---:R-:W-:-:S09]  /*17f0*/  SHF.L.U64.HI R98, R10, 0x1, R0 ;  /* 0x000000010a627819 */ /* 0x004fd20000010200 */
.L_x_171:
[----:B------:R-:W-:-:S04]  /*1800*/  SHF.L.U32 R0, R103, 0x1f, RZ ;  /* 0x0000001f67007819 */ /* 0x000fc800000006ff */
[----:B------:R-:W0:Y:S02]  /*1810*/  SYNCS.PHASECHK.TRANS64.TRYWAIT P0, [UR43+-0x8], R0 ;  /* 0xfffff800ff0075a7 */ /* 0x000e24000800016b */
[----:B01--4-:R-:W-:Y:S05]  /*1820*/  @!P0 BRA `(.L_x_20) ;  /* 0x0000005800088947 */ /* 0x013fea0003800000 */
.L_x_198:
[----:B------:R-:W-:Y:S02]  /*1830*/  ULDC UR4, c[0x0][0x28c] ;  /* 0x0000a30000047ab9 */ /* 0x000fe40000000800 */
[----:B------:R-:W-:-:S13]  /*1840*/  ISETP.LT.AND P0, PT, RZ, UR4, PT ;  /* 0x00000004ff007c0c */ /* 0x000fda000bf01270 */
[----:B------:R-:W-:Y:S05]  /*1850*/  @P0 BRA `(.L_x_21) ;  /* 0x0000000000400947 */ /* 0x000fea0003800000 */
[----:B0-----:R-:W-:Y:S01]  /*1860*/  MOV R0, 0x0 ;  /* 0x0000000000007802 */ /* 0x001fe20000000f00 */
[----:B------:R-:W-:Y:S01]  /*1870*/  ULDC.64 UR4, c[0x4][0x68] ;  /* 0x01001a0000047ab9 */ /* 0x000fe20000000a00 */
[----:B------:R-:W-:Y:S01]  /*1880*/  ULDC.64 UR6, c[0x4][0x8] ;  /* 0x0100020000067ab9 */ /* 0x000fe20000000a00 */
[----:B------:R-:W-:Y:S01]  /*1890*/  IMAD.U32 R4, RZ, RZ, UR4 ;  /* 0x00000004ff047e24 */ /* 0x000fe2000f8e00ff */
[----:B------:R0:W1:Y:S01]  /*18a0*/  LDC.64 R14, c[0x4][R0] ;  /* 0x01000000000e7b82 */ /* 0x0000620000000a00 */
[----:B------:R-:W-:Y:S01]  /*18b0*/  IMAD.U32 R5, RZ, RZ, UR5 ;  /* 0x00000005ff057e24 */ /* 0x000fe2000f8e00ff */
[----:B------:R-:W-:Y:S01]  /*18c0*/  ULDC.64 UR4, c[0x4][0x70] ;  /* 0x01001c0000047ab9 */ /* 0x000fe20000000a00 */
[----:B------:R-:W-:Y:S02]  /*18d0*/  IMAD.U32 R10, RZ, RZ, UR6 ;  /* 0x00000006ff0a7e24 */ /* 0x000fe4000f8e00ff */
[----:B------:R-:W-:Y:S02]  /*18e0*/  IMAD.U32 R6, RZ, RZ, UR4 ;  /* 0x00000004ff067e24 */ /* 0x000fe4000f8e00ff */
[----:B------:R-:W-:-:S02]  /*18f0*/  IMAD.U32 R7, RZ, RZ, UR5 ;  /* 0x00000005ff077e24 */ /* 0x000fc4000f8e00ff */
[----:B------:R-:W-:Y:S02]  /*1900*/  IMAD.U32 R11, RZ, RZ, UR7 ;  /* 0x00000007ff0b7e24 */ /* 0x000fe4000f8e00ff */
[----:B------:R-:W-:Y:S02]  /*1910*/  IMAD.MOV.U32 R8, RZ, RZ, 0x1e1 ;  /* 0x000001e1ff087424 */ /* 0x000fe400078e00ff */
[----:B------:R-:W-:Y:S02]  /*1920*/  IMAD.MOV.U32 R12, RZ, RZ, 0x1 ;  /* 0x00000001ff0c7424 */ /* 0x000fe400078e00ff */
[----:B0-----:R-:W-:-:S07]  /*1930*/  IMAD.MOV.U32 R13, RZ, RZ, RZ ;  /* 0x000000ffff0d7224 */ /* 0x001fce00078e00ff */
[----:B------:R-:W-:-:S07]  /*1940*/  LEPC R20, `(.L_x_21) ;  /* 0x000000001014794e */ /* 0x000fce0000000000 */
[----:B-1---5:R-:W-:Y:S05]  /*1950*/  CALL.ABS.NOINC R14 ;  /* 0x000000000e007343 */ /* 0x022fea0003c00000 */
.L_x_21:
[----:B0-----:R-:W-:-:S04]  /*1960*/  LOP3.LUT R0, R23, 0x1, RZ, 0xfc, !PT ;  /* 0x0000000117007812 */ /* 0x001fc800078efcff */
[----:B------:R-:W-:-:S13]  /*1970*/  ISETP.NE.AND P0, PT, R0, 0x3, PT ;  /* 0x000000030000780c */ /* 0x000fda0003f05270 */
[----:B------:R-:W-:Y:S05]  /*1980*/  @!P0 BRA `(.L_x_22) ;  /* 0x0000000000048947 */ /* 0x000fea0003800000 */
[----:B------:R-:W-:Y:S01]  /*1990*/  BPT.TRAP 0x1 ;  /* 0x000000040000795c */ /* 0x000fe20000300000 */
.L_x_22:
[----:B------:R-:W-:Y:S02]  /*19a0*/  IMAD.U32 R3, RZ, RZ, UR38 ;  /* 0x00000026ff037e24 */ /* 0x000fe4000f8e00ff */
[----:B------:R-:W-:-:S03]  /*19b0*/  IMAD.U32 R0, RZ, RZ, UR39 ;  /* 0x00000027ff007e24 */ /* 0x000fc6000f8e00ff */
[----:B------:R-:W-:Y:S02]  /*19c0*/  LEA R3, R3, UR41, 0x3 ;  /* 0x0000002903037c11 */ /* 0x000fe4000f8e18ff */
[----:B------:R-:W-:-:S04]  /*19d0*/  SHF.L.U32 R0, R0, 0x1f, RZ ;  /* 0x0000001f00007819 */ /* 0x000fc800000006ff */
[----:B------:R0:W1:Y:S01]  /*19e0*/  SYNCS.PHASECHK.TRANS64.TRYWAIT P1, [R3+URZ], R0 ;  /* 0x00000000030075a7 */ /* 0x000062000802017f */
[----:B------:R-:W-:Y:S05]  /*19f0*/  @!P0 BRA `(.L_x_23) ;  /* 0x0000000000048947 */ /* 0x000fea0003800000 */
[----:B------:R-:W-:Y:S01]  /*1a00*/  BPT.TRAP 0x1 ;  /* 0x000000040000795c */ /* 0x000fe20000300000 */
.L_x_23:
[----:B------:R-:W-:-:S05]  /*1a10*/  IMAD.U32 R4, RZ, RZ, UR42 ;  /* 0x0000002aff047e24 */ /* 0x000fca000f8e00ff */
[----:B------:R-:W-:Y:S01]  /*1a20*/  ISETP.GE.AND P2, PT, R4, 0x1, PT ;  /* 0x000000010400780c */ /* 0x000fe20003f46270 */
[----:B-1----:R-:W-:-:S12]  /*1a30*/  @P1 BRA `(.L_x_24) ;  /* 0x0000000000081947 */ /* 0x002fd80003800000 */
[----:B------:R-:W1:Y:S02]  /*1a40*/  SYNCS.PHASECHK.TRANS64.TRYWAIT P1, [R3+URZ], R0 ;  /* 0x00000000030075a7 */ /* 0x000e64000802017f */
[----:B-1----:R-:W-:Y:S05]  /*1a50*/  @!P1 BRA `(.L_x_25) ;  /* 0x0000005400949947 */ /* 0x002fea0003800000 */
.L_x_24:
[----:B------:R-:W-:Y:S05]  /*1a60*/  WARPSYNC.ALL ;  /* 0x0000000000007948 */ /* 0x000fea0003800000 */
[----:B------:R-:W-:Y:S01]  /*1a70*/  UIADD3 UR4, UR41, 0x180, URZ ;  /* 0x0000018029047890 */ /* 0x000fe2000fffe03f */
[----:B------:R-:W-:Y:S01]  /*1a80*/  WARPGROUP.ARRIVE ;  /* 0x00000000000079c5 */ /* 0x000fe20000000000 */
[----:B------:R-:W-:Y:S02]  /*1a90*/  UIADD3 UR5, UR41, 0x12180, URZ ;  /* 0x0001218029057890 */ /* 0x000fe4000fffe03f */
[----:B------:R-:W-:Y:S02]  /*1aa0*/  USHF.R.U32.HI UR4, URZ, 0x4, UR4 ;  /* 0x000000043f047899 */ /* 0x000fe40008011604 */
[----:B------:R-:W-:-:S02]  /*1ab0*/  USHF.R.U32.HI UR5, URZ, 0x4, UR5 ;  /* 0x000000043f057899 */ /* 0x000fc40008011605 */
[----:B------:R-:W-:Y:S02]  /*1ac0*/  ULOP3.LUT UR4, UR4, 0x3fff, URZ, 0xc0, !UPT ;  /* 0x00003fff04047892 */ /* 0x000fe4000f8ec03f */
[----:B------:R-:W-:Y:S02]  /*1ad0*/  ULOP3.LUT UR5, UR5, 0x3fff, URZ, 0xc0, !UPT ;  /* 0x00003fff05057892 */ /* 0x000fe4000f8ec03f */
[----:B------:R-:W-:Y:S02]  /*1ae0*/  ULOP3.LUT UR8, UR4, 0x10000, URZ, 0xfc, !UPT ;  /* 0x0001000004087892 */ /* 0x000fe4000f8efc3f */
[----:B------:R-:W-:Y:S02]  /*1af0*/  ULOP3.LUT UR9, UR5, 0x10000, URZ, 0xfc, !UPT ;  /* 0x0001000005097892 */ /* 0x000fe4000f8efc3f */
[----:B------:R-:W-:Y:S02]  /*1b00*/  ULEA UR10, UR38, UR8, 0x9 ;  /* 0x00000008260a7291 */ /* 0x000fe4000f8e483f */
[----:B------:R-:W-:Y:S01]  /*1b10*/  ULEA UR11, UR38, UR9, 0xa ;  /* 0x00000009260b7291 */ /* 0x000fe2000f8e503f */
[----:B------:R-:W-:Y:S01]  /*1b20*/  UMOV UR5, 0x40000040 ;  /* 0x4000004000057882 */ /* 0x000fe20000000000 */
[----:B------:R-:W-:-:S03]  /*1b30*/  UMOV UR7, 0x40000040 ;  /* 0x4000004000077882 */ /* 0x000fc60000000000 */
[----:B------:R-:W-:Y:S02]  /*1b40*/  UMOV UR4, UR10 ;  /* 0x0000000a00047c82 */ /* 0x000fe40008000000 */
[----:B------:R-:W-:Y:S02]  /*1b50*/  UMOV UR6, UR11 ;  /* 0x0000000b00067c82 */ /* 0x000fe40008000000 */
[----:B------:R-:W-:Y:S01]  /*1b60*/  IGMMA.64x128x32.S8.S8 R24, gdesc[UR4], RZ, !UPT, gsb0 ;  /* 0x03600000041879f1 */ /* 0x000fe2000c0410ff */
[----:B------:R-:W-:Y:S02]  /*1b70*/  UIADD3 UR4, UR10, 0x2, URZ ;  /* 0x000000020a047890 */ /* 0x000fe4000fffe03f */
[----:B------:R-:W-:Y:S01]  /*1b80*/  UIADD3 UR6, UR11, 0x2, URZ ;  /* 0x000000020b067890 */ /* 0x000fe2000fffe03f */
[----:B------:R-:W-:Y:S01]  /*1b90*/  UMOV UR5, 0x40000040 ;  /* 0x4000004000057882 */ /* 0x000fe20000000000 */
[----:B------:R-:W-:Y:S01]  /*1ba0*/  UMOV UR7, 0x40000040 ;  /* 0x4000004000077882 */ /* 0x000fe20000000000 */
[----:B------:R-:W-:-:S02]  /*1bb0*/  WARPGROUP.DEPBAR.LE gsb0, 0x0 ;  /* 0x00008000000079c5 */ /* 0x000fc40000010000 */
[----:B------:R-:W-:-:S06]  /*1bc0*/  WARPGROUP.ARRIVE ;  /* 0x00000000000079c5 */ /* 0x000fcc0000000000 */
[----:B------:R-:W-:Y:S01]  /*1bd0*/  IGMMA.64x128x32.S8.S8 R24, gdesc[UR4], R24, gsb0 ;  /* 0x03600000041879f1 */ /* 0x000fe20008041018 */
[----:B------:R-:W-:Y:S02]  /*1be0*/  UIADD3 UR4, UR10, 0x4, URZ ;  /* 0x000000040a047890 */ /* 0x000fe4000fffe03f */
[----:B------:R-:W-:Y:S01]  /*1bf0*/  UIADD3 UR6, UR11, 0x4, URZ ;  /* 0x000000040b067890 */ /* 0x000fe2000fffe03f */
[----:B------:R-:W-:Y:S01]  /*1c00*/  UMOV UR5, 0x40000040 ;  /* 0x4000004000057882 */ /* 0x000fe20000000000 */
[----:B------:R-:W-:Y:S01]  /*1c10*/  UMOV UR7, 0x40000040 ;  /* 0x4000004000077882 */ /* 0x000fe20000000000 */
[----:B------:R-:W-:Y:S02]  /*1c20*/  WARPGROUP.DEPBAR.LE gsb0, 0x0 ;  /* 0x00008000000079c5 */ /* 0x000fe40000010000 */
        /* <DEDUP_REMOVED lines=8> */
[----:B------:R-:W-:Y:S03]  /*1cb0*/  IGMMA.64x128x32.S8.S8 R24, gdesc[UR4], R24, gsb0 ;  /* 0x03600000041879f1 */ /* 0x000fe60008041018 */
[----:B------:R-:W-:Y:S02]  /*1cc0*/  WARPGROUP.DEPBAR.LE gsb0, 0x0 ;  /* 0x00008000000079c5 */ /* 0x000fe40000010000 */
[----:B------:R-:W-:Y:S05]  /*1cd0*/  @!P2 BRA `(.L_x_26) ;  /* 0x000000040014a947 */ /* 0x000fea0003800000 */
[----:B------:R-:W-:Y:S01]  /*1ce0*/  UIADD3 UR4, UR38, 0x1, URZ ;  /* 0x0000000126047890 */ /* 0x000fe2000fffe03f */
[----:B01----:R-:W-:Y:S02]  /*1cf0*/  IMAD.U32 R0, RZ, RZ, UR42 ;  /* 0x0000002aff007e24 */ /* 0x003fe4000f8e00ff */
[----:B------:R-:W-:Y:S01]  /*1d00*/  IMAD.U32 R3, RZ, RZ, UR38 ;  /* 0x00000026ff037e24 */ /* 0x000fe2000f8e00ff */
[----:B------:R-:W-:-:S04]  /*1d10*/  UISETP.NE.AND UP0, UPT, UR4, 0x9, UPT ;  /* 0x000000090400788c */ /* 0x000fc8000bf05270 */
[----:B------:R-:W-:Y:S02]  /*1d20*/  USEL UR5, URZ, 0x1, UP0 ;  /* 0x000000013f057887 */ /* 0x000fe40008000000 */
[----:B------:R-:W-:Y:S02]  /*1d30*/  USEL UR10, UR4, URZ, UP0 ;  /* 0x0000003f040a7287 */ /* 0x000fe40008000000 */
[----:B------:R-:W-:-:S06]  /*1d40*/  ULOP3.LUT UR5, UR39, UR5, URZ, 0x3c, !UPT ;  /* 0x0000000527057292 */ /* 0x000fcc000f8e3c3f */
[----:B------:R-:W-:-:S07]  /*1d50*/  IMAD.U32 R6, RZ, RZ, UR5 ;  /* 0x00000005ff067e24 */ /* 0x000fce000f8e00ff */
.L_x_33:
[----:B------:R-:W-:Y:S05]  /*1d60*/  @!P0 BRA `(.L_x_27) ;  /* 0x0000000000048947 */ /* 0x000fea0003800000 */
[----:B------:R-:W-:Y:S01]  /*1d70*/  BPT.TRAP 0x1 ;  /* 0x000000040000795c */ /* 0x000fe20000300000 */
.L_x_27:
[----:B------:R-:W-:Y:S01]  /*1d80*/  ULEA UR4, UR10, UR41, 0x3 ;  /* 0x000000290a047291 */ /* 0x000fe2000f8e183f */
[----:B------:R-:W-:-:S08]  /*1d90*/  SHF.L.U32 R4, R6, 0x1f, RZ ;  /* 0x0000001f06047819 */ /* 0x000fd000000006ff */
[----:B------:R0:W1:Y:S01]  /*1da0*/  SYNCS.PHASECHK.TRANS64.TRYWAIT P1, [UR4], R4 ;  /* 0x00000004ff0075a7 */ /* 0x0000620008020144 */
[----:B------:R-:W-:Y:S05]  /*1db0*/  @!P0 BRA `(.L_x_28) ;  /* 0x0000000000048947 */ /* 0x000fea0003800000 */
[----:B------:R-:W-:Y:S01]  /*1dc0*/  BPT.TRAP 0x1 ;  /* 0x000000040000795c */ /* 0x000fe20000300000 */
.L_x_28:
[----:B-1----:R-:W-:Y:S05]  /*1dd0*/  @P1 BRA `(.L_x_29) ;  /* 0x0000000000081947 */ /* 0x002fea0003800000 */
[----:B------:R-:W1:Y:S02]  /*1de0*/  SYNCS.PHASECHK.TRANS64.TRYWAIT P1, [UR4], R4 ;  /* 0x00000004ff0075a7 */ /* 0x000e640008020144 */
[----:B-1----:R-:W-:Y:S05]  /*1df0*/  @!P1 BRA `(.L_x_30) ;  /* 0x0000005000c09947 */ /* 0x002fea0003800000 */
.L_x_29:
[----:B------:R-:W-:Y:S01]  /*1e00*/  ULEA UR11, UR10, UR8, 0x9 ;  /* 0x000000080a0b7291 */ /* 0x000fe2000f8e483f */
[----:B------:R-:W-:Y:S01]  /*1e10*/  WARPGROUP.ARRIVE ;  /* 0x00000000000079c5 */ /* 0x000fe20000000000 */
[----:B------:R-:W-:Y:S01]  /*1e20*/  ULEA UR12, UR10, UR9, 0xa ;  /* 0x000000090a0c7291 */ /* 0x000fe2000f8e503f */
[----:B------:R-:W-:Y:S01]  /*1e30*/  UMOV UR5, 0x40000040 ;  /* 0x4000004000057882 */ /* 0x000fe20000000000 */
[----:B------:R-:W-:-:S03]  /*1e40*/  UMOV UR7, 0x40000040 ;  /* 0x4000004000077882 */ /* 0x000fc60000000000 */
[----:B------:R-:W-:Y:S02]  /*1e50*/  UMOV UR4, UR11 ;  /* 0x0000000b00047c82 */ /* 0x000fe40008000000 */
[----:B------:R-:W-:Y:S02]  /*1e60*/  UMOV UR6, UR12 ;  /* 0x0000000c00067c82 */ /* 0x000fe40008000000 */
[----:B------:R-:W-:Y:S01]  /*1e70*/  IGMMA.64x128x32.S8.S8 R24, gdesc[UR4], R24, gsb0 ;  /* 0x03600000041879f1 */ /* 0x000fe20008041018 */
        /* <DEDUP_REMOVED lines=23> */
[----:B------:R-:W-:Y:S01]  /*1ff0*/  BPT.TRAP 0x1 ;  /* 0x000000040000795c */ /* 0x000fe20000300000 */
.L_x_31:
[----:B------:R-:W-:-:S13]  /*2000*/  ISETP.NE.AND P1, PT, R89, RZ, PT ;  /* 0x000000ff5900720c */ /* 0x000fda0003f25270 */
[----:B01----:R-:W-:-:S05]  /*2010*/  @P1 LEA R4, R3, UR41, 0x3 ;  /* 0x0000002903041c11 */ /* 0x003fca000f8e18ff */
[----:B------:R-:W-:-:S05]  /*2020*/  @P1 VIADD R5, R4, 0x48 ;  /* 0x0000004804051836 */ /* 0x000fca0000000000 */
[----:B------:R-:W-:-:S04]  /*2030*/  @P1 PRMT R5, R88, 0x654, R5 ;  /* 0x0000065458051816 */ /* 0x000fc80000000005 */
[----:B------:R0:W-:Y:S01]  /*2040*/  @P1 SYNCS.ARRIVE.TRANS64.RED.A1T0 RZ, [R5+URZ], RZ ;  /* 0x000000ff05ff19a7 */ /* 0x0001e2000810043f */
[----:B------:R-:W-:-:S13]  /*2050*/  ISETP.GT.U32.AND P1, PT, R23, 0x1, PT ;  /* 0x000000011700780c */ /* 0x000fda0003f24070 */
[----:B0-----:R-:W-:Y:S05]  /*2060*/  @P1 BRA `(.L_x_32) ;  /* 0x0000000000041947 */ /* 0x001fea0003800000 */
[----:B------:R-:W-:Y:S01]  /*2070*/  BPT.TRAP 0x1 ;  /* 0x000000040000795c */ /* 0x000fe20000300000 */
.L_x_32:
[----:B------:R-:W-:Y:S01]  /*2080*/  UIADD3 UR10, UR10, 0x1, URZ ;  /* 0x000000010a0a7890 */ /* 0x000fe2000fffe03f */
[C---:B------:R-:W-:Y:S01]  /*2090*/  ISETP.GT.AND P2, PT, R0.reuse, 0x1, PT ;  /* 0x000000010000780c */ /* 0x040fe20003f44270 */
[----:B------:R-:W-:Y:S02]  /*20a0*/  VIADD R3, R3, 0x1 ;  /* 0x0000000103037836 */ /* 0x000fe40000000000 */
[----:B------:R-:W-:Y:S01]  /*20b0*/  UISETP.NE.AND UP0, UPT, UR10, 0x9, UPT ;  /* 0x000000090a00788c */ /* 0x000fe2000bf05270 */
[----:B------:R-:W-:Y:S02]  /*20c0*/  VIADD R0, R0, 0xffffffff ;  /* 0xffffffff00007836 */ /* 0x000fe40000000000 */
[C---:B------:R-:W-:Y:S01]  /*20d0*/  ISETP.NE.AND P1, PT, R3.reuse, 0x9, PT ;  /* 0x000000090300780c */ /* 0x040fe20003f25270 */
[----:B------:R-:W-:Y:S02]  /*20e0*/  USEL UR4, URZ, 0x1, UP0 ;  /* 0x000000013f047887 */ /* 0x000fe40008000000 */
[----:B------:R-:W-:Y:S01]  /*20f0*/  USEL UR10, UR10, URZ, UP0 ;  /* 0x0000003f0a0a7287 */ /* 0x000fe20008000000 */
[----:B------:R-:W-:-:S03]  /*2100*/  SEL R3, R3, RZ, P1 ;  /* 0x000000ff03037207 */ /* 0x000fc60000800000 */
[----:B------:R-:W-:Y:S01]  /*2110*/  LOP3.LUT R6, R6, UR4, RZ, 0x3c, !PT ;  /* 0x0000000406067c12 */ /* 0x000fe2000f8e3cff */
[----:B------:R-:W-:Y:S07]  /*2120*/  @P2 BRA `(.L_x_33) ;  /* 0xfffffffc000c2947 */ /* 0x000fee000383ffff */
.L_x_26:
[----:B01----:R-:W0:Y:S01]  /*2130*/  LDC R0, c[0x0][0x28c] ;  /* 0x0000a300ff007b82 */ /* 0x003e220000000800 */
[----:B------:R-:W-:-:S04]  /*2140*/  IMAD.U32 R3, RZ, RZ, UR47 ;  /* 0x0000002fff037e24 */ /* 0x000fc8000f8e00ff */
[----:B------:R1:W-:Y:S01]  /*2150*/  SYNCS.ARRIVE.TRANS64.A1T0 RZ, [R3+UR46], RZ ;  /* 0x000000ff03ff79a7 */ /* 0x0003e2000810002e */
[----:B0-----:R-:W-:-:S13]  /*2160*/  ISETP.GE.AND P1, PT, R0, 0x1, PT ;  /* 0x000000010000780c */ /* 0x001fda0003f26270 */
[----:B-1----:R-:W-:Y:S05]  /*2170*/  @!P1 BRA `(.L_x_34) ;  /* 0x0000000000449947 */ /* 0x002fea0003800000 */
[----:B------:R-:W-:Y:S05]  /*2180*/  @!P0 BRA `(.L_x_35) ;  /* 0x0000000000048947 */ /* 0x000fea0003800000 */
[----:B------:R-:W-:Y:S01]  /*2190*/  BPT.TRAP 0x1 ;  /* 0x000000040000795c */ /* 0x000fe20000300000 */
.L_x_35:
[----:B------:R-:W-:-:S13]  /*21a0*/  ISETP.NE.AND P0, PT, R89, RZ, PT ;  /* 0x000000ff5900720c */ /* 0x000fda0003f05270 */
[----:B------:R-:W-:-:S05]  /*21b0*/  VOTEU.ANY UP0, P0 ;  /* 0x00000000003f7886 */ /* 0x000fca0000000100 */
[----:B------:R-:W-:-:S06]  /*21c0*/  @UP0 UIADD3 UR4, UR38, UR42, URZ ;  /* 0x0000002a26040290 */ /* 0x000fcc000fffe03f */
[----:B------:R-:W-:Y:S02]  /*21d0*/  IMAD.U32 R4, RZ, RZ, UR4 ;  /* 0x00000004ff047e24 */ /* 0x000fe4000f8e00ff */
[----:B------:R-:W-:Y:S02]  /*21e0*/  IMAD.U32 R3, RZ, RZ, UR4 ;  /* 0x00000004ff037e24 */ /* 0x000fe4000f8e00ff */
[----:B------:R-:W-:-:S05]  /*21f0*/  @P0 IMAD.WIDE.U32 R4, R4, 0x38e38e39, RZ ;  /* 0x38e38e3904040825 */ /* 0x000fca00078e00ff */
[----:B------:R-:W-:-:S05]  /*2200*/  @P0 SHF.R.U32.HI R0, RZ, 0x1, R5 ;  /* 0x00000001ff000819 */ /* 0x000fca0000011605 */
[----:B------:R-:W-:-:S05]  /*2210*/  @P0 IMAD R0, R0, -0x9, R3 ;  /* 0xfffffff700000824 */ /* 0x000fca00078e0203 */
[----:B------:R-:W-:-:S05]  /*2220*/  @P0 LEA R0, R0, UR41, 0x3 ;  /* 0x0000002900000c11 */ /* 0x000fca000f8e18ff */
[----:B------:R-:W-:-:S05]  /*2230*/  @P0 VIADD R3, R0, 0x48 ;  /* 0x0000004800030836 */ /* 0x000fca0000000000 */
[----:B------:R-:W-:-:S04]  /*2240*/  @P0 PRMT R3, R88, 0x654, R3 ;  /* 0x0000065458030816 */ /* 0x000fc80000000003 */
[----:B------:R0:W-:Y:S01]  /*2250*/  @P0 SYNCS.ARRIVE.TRANS64.RED.A1T0 RZ, [R3+URZ], RZ ;  /* 0x000000ff03ff09a7 */ /* 0x0001e2000810043f */
[----:B------:R-:W-:-:S13]  /*2260*/  ISETP.GT.U32.AND P0, PT, R23, 0x1, PT ;  /* 0x000000011700780c */ /* 0x000fda0003f04070 */
[----:B0-----:R-:W-:Y:S05]  /*2270*/  @P0 BRA `(.L_x_34) ;  /* 0x0000000000040947 */ /* 0x001fea0003800000 */
[----:B------:R-:W-:Y:S01]  /*2280*/  BPT.TRAP 0x1 ;  /* 0x000000040000795c */ /* 0x000fe20000300000 */
.L_x_34:
[----:B------:R-:W-:Y:S01]  /*2290*/  SHF.L.U32 R3, R103, 0x1f, RZ ;  /* 0x0000001f67037819 */ /* 0x000fe200000006ff */
[----:B------:R-:W-:Y:S01]  /*22a0*/  UIADD3 UR38, UR38, UR45, URZ ;  /* 0x0000002d26267290 */ /* 0x000fe2000fffe03f */
[----:B------:R-:W-:Y:S01]  /*22b0*/  IMAD.SHL.U32 R0, R22, 0x40, RZ ;  /* 0x0000004016007824 */ /* 0x000fe200078e00ff */
[----:B------:R-:W-:Y:S01]  /*22c0*/  UISETP.GE.U32.AND UP1, UPT, UR45, 0x9, UPT ;  /* 0x000000092d00788c */ /* 0x000fe2000bf26070 */
[----:B------:R-:W0:Y:S01]  /*22d0*/  SYNCS.PHASECHK.TRANS64.TRYWAIT P0, [UR43+0x8], R3 ;  /* 0x00000803ff0075a7 */ /* 0x000e22000800016b */
[----:B------:R-:W-:-:S04]  /*22e0*/  UISETP.GT.U32.AND UP0, UPT, UR38, 0x8, UPT ;  /* 0x000000082600788c */ /* 0x000fc8000bf04070 */
[----:B------:R-:W-:-:S04]  /*22f0*/  UISETP.LT.U32.AND UP0, UPT, UR45, 0x9, UP0 ;  /* 0x000000092d00788c */ /* 0x000fc80008701070 */
[----:B------:R-:W-:Y:S02]  /*2300*/  USEL UR6, URZ, 0x1, !UP0 ;  /* 0x000000013f067887 */ /* 0x000fe4000c000000 */
[----:B------:R-:W-:Y:S02]  /*2310*/  @UP1 UIMAD.WIDE.U32 UR4, UR38, 0x38e38e39, URZ ;  /* 0x38e38e39260418a5 */ /* 0x000fe4000f8e003f */
[----:B------:R-:W-:Y:S02]  /*2320*/  ULOP3.LUT UR39, UR39, UR6, URZ, 0x3c, !UPT ;  /* 0x0000000627277292 */ /* 0x000fe4000f8e3c3f */
[----:B------:R-:W-:-:S04]  /*2330*/  @UP1 USHF.R.U32.HI UR4, URZ, 0x1, UR5 ;  /* 0x000000013f041899 */ /* 0x000fc80008011605 */
[----:B------:R-:W-:Y:S01]  /*2340*/  @UP1 ULOP3.LUT UR39, UR39, 0x1, UR4, 0x78, !UPT ;  /* 0x0000000127271892 */ /* 0x000fe2000f8e7804 */
[----:B0-----:R-:W-:Y:S11]  /*2350*/  @!P0 BRA `(.L_x_36) ;  /* 0x0000004c00808947 */ /* 0x001ff60003800000 */
.L_x_199:
[----:B------:R-:W-:Y:S01]  /*2360*/  ULDC UR4, c[0x0][0x284] ;  /* 0x0000a10000047ab9 */ /* 0x000fe20000000800 */
[----:B------:R-:W-:Y:S01]  /*2370*/  IMAD.SHL.U32 R13, R19, 0x80, RZ ;  /* 0x00000080130d7824 */ /* 0x000fe200078e00ff */
[----:B------:R-:W-:Y:S01]  /*2380*/  ISETP.GE.AND P0, PT, R0, UR4, PT ;  /* 0x0000000400007c0c */ /* 0x000fe2000bf06270 */
[----:B------:R-:W-:-:S03]  /*2390*/  ULDC UR4, c[0x0][0x288] ;  /* 0x0000a20000047ab9 */ /* 0x000fc60000000800 */
[----:B------:R-:W-:-:S13]  /*23a0*/  ISETP.GE.OR P0, PT, R13, UR4, P0 ;  /* 0x000000040d007c0c */ /* 0x000fda0008706670 */
[----:B------:R-:W-:Y:S05]  /*23b0*/  @P0 BRA `(.L_x_37) ;  /* 0x0000003000c80947 */ /* 0x000fea0003800000 */
[----:B------:R-:W1:Y:S01]  /*23c0*/  LDC.64 R8, c[0x0][0x5c8] ;  /* 0x00017200ff087b82 */ /* 0x000e620000000a00 */
[----:B------:R-:W-:Y:S01]  /*23d0*/  SHF.R.S32.HI R11, RZ, 0x1f, R18 ;  /* 0x0000001fff0b7819 */ /* 0x000fe20000011412 */
[----:B------:R-:W-:Y:S01]  /*23e0*/  ULDC.64 UR4, c[0x0][0x5d0] ;  /* 0x0001740000047ab9 */ /* 0x000fe20000000a00 */
[----:B------:R-:W-:Y:S01]  /*23f0*/  SHF.R.S32.HI R10, RZ, 0x1f, R13 ;  /* 0x0000001fff0a7819 */ /* 0x000fe2000001140d */
[----:B0-----:R-:W-:Y:S01]  /*2400*/  IMAD.WIDE.U32 R4, R18, UR4, R94 ;  /* 0x0000000412047c25 */ /* 0x001fe2000f8e005e */
[----:B------:R-:W-:Y:S03]  /*2410*/  BSSY B0, `(.L_x_37) ;  /* 0x000032c000007945 */ /* 0x000fe60003800000 */
[----:B------:R-:W-:Y:S01]  /*2420*/  IMAD R3, R11, UR4, RZ ;  /* 0x000000040b037c24 */ /* 0x000fe2000f8e02ff */
[----:B------:R-:W-:Y:S01]  /*2430*/  IADD3 R4, P0, R13, R4, RZ ;  /* 0x000000040d047210 */ /* 0x000fe20007f1e0ff */
[----:B------:R-:W-:-:S04]  /*2440*/  IMAD.WIDE R14, R22, 0x40, R92 ;  /* 0x00000040160e7825 */ /* 0x000fc800078e025c */
[----:B------:R-:W-:Y:S01]  /*2450*/  IMAD R3, R18, UR5, R3 ;  /* 0x0000000512037c24 */ /* 0x000fe2000f8e0203 */
[----:B------:R-:W-:Y:S01]  /*2460*/  ULDC.64 UR4, c[0x0][0x5c0] ;  /* 0x0001700000047ab9 */ /* 0x000fe20000000a00 */
[----:B------:R-:W-:Y:S02]  /*2470*/  IMAD.IADD R20, R101, 0x1, -R0 ;  /* 0x0000000165147824 */ /* 0x000fe400078e0a00 */
[----:B------:R-:W-:Y:S01]  /*2480*/  IMAD.IADD R19, R97, 0x1, -R13 ;  /* 0x0000000161137824 */ /* 0x000fe200078e0a0d */
[----:B------:R-:W-:Y:S01]  /*2490*/  IADD3.X R5, R10, R5, R3, P0, !PT ;  /* 0x000000050a057210 */ /* 0x000fe200007fe403 */
[-C--:B-1----:R-:W-:Y:S02]  /*24a0*/  IMAD R3, R15, R8.reuse, RZ ;  /* 0x000000080f037224 */ /* 0x082fe400078e02ff */
[----:B------:R-:W-:-:S04]  /*24b0*/  IMAD.WIDE.U32 R4, R14, R8, R4 ;  /* 0x000000080e047225 */ /* 0x000fc800078e0004 */
[----:B------:R-:W-:Y:S01]  /*24c0*/  IMAD R3, R14, R9, R3 ;  /* 0x000000090e037224 */ /* 0x000fe200078e0203 */
[----:B------:R-:W-:-:S04]  /*24d0*/  IADD3 R4, P0, R4, UR4, RZ ;  /* 0x0000000404047c10 */ /* 0x000fc8000ff1e0ff */
[----:B------:R-:W-:Y:S02]  /*24e0*/  IADD3.X R5, R5, UR5, R3, P0, !PT ;  /* 0x0000000505057c10 */ /* 0x000fe400087fe403 */
[----:B-----5:R-:W-:Y:S02]  /*24f0*/  ISETP.NE.AND P0, PT, R91, RZ, PT ;  /* 0x000000ff5b00720c */ /* 0x020fe40003f05270 */
[----:B------:R-:W-:-:S04]  /*2500*/  LEA R6, P1, R8, R4, 0x3 ;  /* 0x0000000408067211 */ /* 0x000fc800078218ff */
[----:B------:R-:W-:-:S07]  /*2510*/  LEA.HI.X R7, R8, R5, R9, 0x3, P1 ;  /* 0x0000000508077211 */ /* 0x000fce00008f1c09 */
[----:B------:R-:W-:Y:S05]  /*2520*/  @!P0 BRA `(.L_x_38) ;  /* 0x0000002400608947 */ /* 0x000fea0003800000 */
[----:B------:R-:W0:Y:S01]  /*2530*/  LDC.64 R104, c[0x0][0x5b0] ;  /* 0x00016c00ff687b82 */ /* 0x000e220000000a00 */
[----:B------:R-:W-:Y:S01]  /*2540*/  ULDC.64 UR4, c[0x0][0x5b8] ;  /* 0x00016e0000047ab9 */ /* 0x000fe20000000a00 */
[----:B------:R-:W-:Y:S01]  /*2550*/  ISETP.GE.AND P1, PT, R20, 0x1, PT ;  /* 0x000000011400780c */ /* 0x000fe20003f26270 */
[C---:B------:R-:W-:Y:S01]  /*2560*/  IMAD.WIDE.U32 R8, R18.reuse, UR4, R94 ;  /* 0x0000000412087c25 */ /* 0x040fe2000f8e005e */
[----:B------:R-:W-:Y:S02]  /*2570*/  BSSY B1, `(.L_x_39) ;  /* 0x000000e000017945 */ /* 0x000fe40003800000 */
[----:B------:R-:W-:Y:S01]  /*2580*/  ISETP.LT.OR P5, PT, R19, 0x1, !P1 ;  /* 0x000000011300780c */ /* 0x000fe20004fa1670 */
[----:B------:R-:W-:Y:S01]  /*2590*/  IMAD R3, R11, UR4, RZ ;  /* 0x000000040b037c24 */ /* 0x000fe2000f8e02ff */
[----:B------:R-:W1:Y:S01]  /*25a0*/  LDC.64 R106, c[0x0][0x5a8] ;  /* 0x00016a00ff6a7b82 */ /* 0x000e620000000a00 */
[----:B------:R-:W-:Y:S02]  /*25b0*/  IADD3 R12, P0, R13, R8, RZ ;  /* 0x000000080d0c7210 */ /* 0x000fe40007f1e0ff */
[----:B------:R-:W-:-:S05]  /*25c0*/  IMAD R3, R18, UR5, R3 ;  /* 0x0000000512037c24 */ /* 0x000fca000f8e0203 */
[----:B------:R-:W-:Y:S01]  /*25d0*/  IADD3.X R13, R10, R9, R3, P0, !PT ;  /* 0x000000090a0d7210 */ /* 0x000fe200007fe403 */
[-C--:B0-----:R-:W-:Y:S02]  /*25e0*/  IMAD R0, R15, R104.reuse, RZ ;  /* 0x000000680f007224 */ /* 0x081fe400078e02ff */
[----:B------:R-:W-:-:S04]  /*25f0*/  IMAD.WIDE.U32 R8, R14, R104, R12 ;  /* 0x000000680e087225 */ /* 0x000fc800078e000c */
[----:B------:R-:W-:Y:S01]  /*2600*/  IMAD R21, R14, R105, R0 ;  /* 0x000000690e157224 */ /* 0x000fe200078e0200 */
[----:B-1----:R-:W-:-:S04]  /*2610*/  IADD3 R8, P0, R8, R106, RZ ;  /* 0x0000006a08087210 */ /* 0x002fc80007f1e0ff */
[----:B------:R-:W-:Y:S01]  /*2620*/  IADD3.X R9, R107, R9, R21, P0, !PT ;  /* 0x000000096b097210 */ /* 0x000fe200007fe415 */
[----:B------:R-:W-:Y:S08]  /*2630*/  @P5 BRA `(.L_x_40) ;  /* 0x0000000000045947 */ /* 0x000ff00003800000 */
[----:B------:R0:W5:Y:S02]  /*2640*/  LDG.E.U8 R102, desc[UR36][R8.64] ;  /* 0x0000002408667981 */ /* 0x000164000c1e1100 */
.L_x_40:
[----:B------:R-:W-:Y:S05]  /*2650*/  BSYNC B1 ;  /* 0x0000000000017941 */ /* 0x000fea0003800000 */
.L_x_39:
[----:B-----5:R-:W-:Y:S01]  /*2660*/  LOP3.LUT R0, R102, 0xffff, RZ, 0xc0, !PT ;  /* 0x0000ffff66007812 */ /* 0x020fe200078ec0ff */
[----:B------:R-:W-:Y:S01]  /*2670*/  IMAD.SHL.U32 R10, R104, 0x8, RZ ;  /* 0x00000008680a7824 */ /* 0x000fe200078e00ff */
[----:B------:R-:W-:Y:S01]  /*2680*/  ISETP.LT.OR P2, PT, R19, 0x2, !P1 ;  /* 0x000000021300780c */ /* 0x000fe20004f41670 */
[----:B------:R-:W-:Y:S01]  /*2690*/  BSSY B1, `(.L_x_41) ;  /* 0x000000e000017945 */ /* 0x000fe20003800000 */
[----:B------:R-:W-:Y:S02]  /*26a0*/  PRMT R0, R0, 0x8880, RZ ;  /* 0x0000888000007816 */ /* 0x000fe400000000ff */
[----:B------:R-:W-:Y:S02]  /*26b0*/  SHF.L.U64.HI R11, R104, 0x3, R105 ;  /* 0x00000003680b7819 */ /* 0x000fe40000010269 */
[----:B------:R-:W-:Y:S01]  /*26c0*/  ISETP.GE.AND P0, PT, R20, 0x9, PT ;  /* 0x000000091400780c */ /* 0x000fe20003f06270 */
[----:B------:R-:W-:Y:S02]  /*26d0*/  IMAD R3, R0, R91, RZ ;  /* 0x0000005b00037224 */ /* 0x000fe400078e02ff */
[----:B------:R-:W-:-:S04]  /*26e0*/  IMAD.WIDE.U32 R10, R14, R104, R10 ;  /* 0x000000680e0a7225 */ /* 0x000fc800078e000a */
[----:B------:R-:W-:Y:S01]  /*26f0*/  @!P5 IMAD R15, R24, R90, R3 ;  /* 0x0000005a180fd224 */ /* 0x000fe200078e0203 */
[----:B------:R-:W-:Y:S01]  /*2700*/  IADD3 R10, P3, P4, R12, R106, R10 ;  /* 0x0000006a0c0a7210 */ /* 0x000fe20007c7e00a */
[----:B------:R-:W-:-:S03]  /*2710*/  IMAD.IADD R14, R21, 0x1, R11 ;  /* 0x00000001150e7824 */ /* 0x000fc600078e020b */
[----:B------:R1:W-:Y:S01]  /*2720*/  @!P5 STG.E.U8 desc[UR36][R4.64], R15 ;  /* 0x0000000f0400d986 */ /* 0x0003e2000c101124 */
[----:B------:R-:W-:Y:S08]  /*2730*/  @P2 BRA `(.L_x_42) ;  /* 0x00000000000c2947 */ /* 0x000ff00003800000 */
[----:B------:R-:W2:Y:S02]  /*2740*/  LDG.E.U8 R102, desc[UR36][R8.64+0x1] ;  /* 0x0000012408667981 */ /* 0x000ea4000c1e1100 */
[----:B--2---:R-:W-:-:S05]  /*2750*/  PRMT R0, R102, 0x8880, RZ ;  /* 0x0000888066007816 */ /* 0x004fca00000000ff */
[----:B------:R-:W-:-:S07]  /*2760*/  IMAD R3, R0, R91, RZ ;  /* 0x0000005b00037224 */ /* 0x000fce00078e02ff */
.L_x_42:
[----:B------:R-:W-:Y:S05]  /*2770*/  BSYNC B1 ;  /* 0x0000000000017941 */ /* 0x000fea0003800000 */
.L_x_41:
[----:B------:R-:W-:Y:S01]  /*2780*/  ISETP.LT.OR P5, PT, R19, 0x1, !P0 ;  /* 0x000000011300780c */ /* 0x000fe200047a1670 */
[----:B------:R-:W-:Y:S01]  /*2790*/  @!P2 IMAD R25, R25, R90, R3 ;  /* 0x0000005a1919a224 */ /* 0x000fe200078e0203 */
[----:B------:R-:W-:Y:S01]  /*27a0*/  BSSY B1, `(.L_x_43) ;  /* 0x000000a000017945 */ /* 0x000fe20003800000 */
[----:B------:R-:W-:Y:S02]  /*27b0*/  IADD3.X R11, R13, R107, R14, P3, P4 ;  /* 0x0000006b0d0b7210 */ /* 0x000fe40001fe840e */
[C---:B------:R-:W-:Y:S01]  /*27c0*/  ISETP.LT.OR P3, PT, R19.reuse, 0x2, !P0 ;  /* 0x000000021300780c */ /* 0x040fe20004761670 */
[----:B------:R2:W-:Y:S01]  /*27d0*/  @!P2 STG.E.U8 desc[UR36][R4.64+0x1], R25 ;  /* 0x000001190400a986 */ /* 0x0005e2000c101124 */
[C---:B------:R-:W-:Y:S02]  /*27e0*/  ISETP.LT.OR P4, PT, R19.reuse, 0x9, !P1 ;  /* 0x000000091300780c */ /* 0x040fe40004f81670 */
[----:B------:R-:W-:-:S04]  /*27f0*/  ISETP.LT.OR P2, PT, R19, 0xa, !P1 ;  /* 0x0000000a1300780c */ /* 0x000fc80004f41670 */
[----:B------:R-:W-:Y:S09]  /*2800*/  @P5 BRA `(.L_x_44) ;  /* 0x00000000000c5947 */ /* 0x000ff20003800000 */
[----:B------:R-:W3:Y:S02]  /*2810*/  LDG.E.U8 R102, desc[UR36][R10.64] ;  /* 0x000000240a667981 */ /* 0x000ee4000c1e1100 */
[----:B---3--:R-:W-:-:S05]  /*2820*/  PRMT R0, R102, 0x8880, RZ ;  /* 0x0000888066007816 */ /* 0x008fca00000000ff */
[----:B------:R-:W-:-:S07]  /*2830*/  IMAD R3, R0, R91, RZ ;  /* 0x0000005b00037224 */ /* 0x000fce00078e02ff */
.L_x_44:
[----:B------:R-:W-:Y:S05]  /*2840*/  BSYNC B1 ;  /* 0x0000000000017941 */ /* 0x000fea0003800000 */
.L_x_43:
[----:B------:R-:W-:Y:S01]  /*2850*/  @!P5 IMAD R13, R26, R90, R3 ;  /* 0x0000005a1a0dd224 */ /* 0x000fe200078e0203 */
[----:B------:R-:W-:Y:S04]  /*2860*/  BSSY B1, `(.L_x_45) ;  /* 0x0000006000017945 */ /* 0x000fe80003800000 */
[----:B------:R3:W-:Y:S01]  /*2870*/  @!P5 STG.E.U8 desc[UR36][R6.64], R13 ;  /* 0x0000000d0600d986 */ /* 0x0007e2000c101124 */
[----:B------:R-:W-:Y:S05]  /*2880*/  @P3 BRA `(.L_x_46) ;  /* 0x00000000000c3947 */ /* 0x000fea0003800000 */
[----:B------:R-:W4:Y:S02]  /*2890*/  LDG.E.U8 R102, desc[UR36][R10.64+0x1] ;  /* 0x000001240a667981 */ /* 0x000f24000c1e1100 */
[----:B----4-:R-:W-:-:S05]  /*28a0*/  PRMT R0, R102, 0x8880, RZ ;  /* 0x0000888066007816 */ /* 0x010fca00000000ff */
[----:B------:R-:W-:-:S07]  /*28b0*/  IMAD R3, R0, R91, RZ ;  /* 0x0000005b00037224 */ /* 0x000fce00078e02ff */
.L_x_46:
[----:B------:R-:W-:Y:S05]  /*28c0*/  BSYNC B1 ;  /* 0x0000000000017941 */ /* 0x000fea0003800000 */
.L_x_45:
[----:B------:R-:W-:Y:S01]  /*28d0*/  @!P3 IMAD R27, R27, R90, R3 ;  /* 0x0000005a1b1bb224 */ /* 0x000fe200078e0203 */
[----:B------:R-:W-:Y:S04]  /*28e0*/  BSSY B1, `(.L_x_47) ;  /* 0x0000006000017945 */ /* 0x000fe80003800000 */
[----:B------:R4:W-:Y:S01]  /*28f0*/  @!P3 STG.E.U8 desc[UR36][R6.64+0x1], R27 ;  /* 0x0000011b0600b986 */ /* 0x0009e2000c101124 */
[----:B------:R-:W-:Y:S05]  /*2900*/  @P4 BRA `(.L_x_48) ;  /* 0x00000000000c4947 */ /* 0x000fea0003800000 */
[----:B------:R-:W5:Y:S02]  /*2910*/  LDG.E.U8 R102, desc[UR36][R8.64+0x8] ;  /* 0x0000082408667981 */ /* 0x000f64000c1e1100 */
[----:B-----5:R-:W-:-:S05]  /*2920*/  PRMT R0, R102, 0x8880, RZ ;  /* 0x0000888066007816 */ /* 0x020fca00000000ff */
[----:B------:R-:W-:-:S07]  /*2930*/  IMAD R3, R0, R91, RZ ;  /* 0x0000005b00037224 */ /* 0x000fce00078e02ff */
.L_x_48:
[----:B------:R-:W-:Y:S05]  /*2940*/  BSYNC B1 ;  /* 0x0000000000017941 */ /* 0x000fea0003800000 */
.L_x_47:
[----:B---3--:R-:W-:Y:S01]  /*2950*/  @!P4 IMAD R13, R28, R90, R3 ;  /* 0x0000005a1c0dc224 */ /* 0x008fe200078e0203 */
[----:B------:R-:W-:Y:S04]  /*2960*/  BSSY B1, `(.L_x_49) ;  /* 0x0000006000017945 */ /* 0x000fe80003800000 */
[----:B------:R3:W-:Y:S01]  /*2970*/  @!P4 STG.E.U8 desc[UR36][R4.64+0x8], R13 ;  /* 0x0000080d0400c986 */ /* 0x0007e2000c101124 */
[----:B------:R-:W-:Y:S05]  /*2980*/  @P2 BRA `(.L_x_50) ;  /* 0x00000000000c2947 */ /* 0x000fea0003800000 */
[----:B------:R-:W5:Y:S02]  /*2990*/  LDG.E.U8 R102, desc[UR36][R8.64+0x9] ;  /* 0x0000092408667981 */ /* 0x000f64000c1e1100 */
[----:B-----5:R-:W-:-:S05]  /*29a0*/  PRMT R0, R102, 0x8880, RZ ;  /* 0x0000888066007816 */ /* 0x020fca00000000ff */
[----:B------:R-:W-:-:S07]  /*29b0*/  IMAD R3, R0, R91, RZ ;  /* 0x0000005b00037224 */ /* 0x000fce00078e02ff */
.L_x_50:
[----:B------:R-:W-:Y:S05]  /*29c0*/  BSYNC B1 ;  /* 0x0000000000017941 */ /* 0x000fea0003800000 */
.L_x_49:
[----:B------:R-:W-:Y:S01]  /*29d0*/  ISETP.LT.OR P4, PT, R19, 0x9, !P0 ;  /* 0x000000091300780c */ /* 0x000fe20004781670 */
[----:B------:R-:W-:Y:S01]  /*29e0*/  @!P2 IMAD R29, R29, R90, R3 ;  /* 0x0000005a1d1da224 */ /* 0x000fe200078e0203 */
[----:B------:R-:W-:Y:S01]  /*29f0*/  BSSY B1, `(.L_x_51) ;  /* 0x0000009000017945 */ /* 0x000fe20003800000 */
[C---:B------:R-:W-:Y:S02]  /*2a00*/  ISETP.LT.OR P3, PT, R19.reuse, 0xa, !P0 ;  /* 0x0000000a1300780c */ /* 0x040fe40004761670 */
[C---:B------:R-:W-:Y:S01]  /*2a10*/  ISETP.LT.OR P5, PT, R19.reuse, 0x11, !P1 ;  /* 0x000000111300780c */ /* 0x040fe20004fa1670 */
[----:B------:R0:W-:Y:S01]  /*2a20*/  @!P2 STG.E.U8 desc[UR36][R4.64+0x9], R29 ;  /* 0x0000091d0400a986 */ /* 0x0001e2000c101124 */
[----:B------:R-:W-:-:S06]  /*2a30*/  ISETP.LT.OR P2, PT, R19, 0x12, !P1 ;  /* 0x000000121300780c */ /* 0x000fcc0004f41670 */
[----:B------:R-:W-:Y:S07]  /*2a40*/  @P4 BRA `(.L_x_52) ;  /* 0x00000000000c4947 */ /* 0x000fee0003800000 */
[----:B------:R-:W5:Y:S02]  /*2a50*/  LDG.E.U8 R102, desc[UR36][R10.64+0x8] ;  /* 0x000008240a667981 */ /* 0x000f64000c1e1100 */
[----:B-----5:R-:W-:-:S05]  /*2a60*/  PRMT R0, R102, 0x8880, RZ ;  /* 0x0000888066007816 */ /* 0x020fca00000000ff */
[----:B------:R-:W-:-:S07]  /*2a70*/  IMAD R3, R0, R91, RZ ;  /* 0x0000005b00037224 */ /* 0x000fce00078e02ff */
.L_x_52:
[----:B------:R-:W-:Y:S05]  /*2a80*/  BSYNC B1 ;  /* 0x0000000000017941 */ /* 0x000fea0003800000 */
.L_x_51:
[----:B---3--:R-:W-:Y:S01]  /*2a90*/  @!P4 IMAD R13, R30, R90, R3 ;  /* 0x0000005a1e0dc224 */ /* 0x008fe200078e0203 */
[----:B------:R-:W-:Y:S04]  /*2aa0*/  BSSY B1, `(.L_x_53) ;  /* 0x0000006000017945 */ /* 0x000fe80003800000 */
[----:B------:R3:W-:Y:S01]  /*2ab0*/  @!P4 STG.E.U8 desc[UR36][R6.64+0x8], R13 ;  /* 0x0000080d0600c986 */ /* 0x0007e2000c101124 */
[----:B------:R-:W-:Y:S05]  /*2ac0*/  @P3 BRA `(.L_x_54) ;  /* 0x00000000000c3947 */ /* 0x000fea0003800000 */
[----:B------:R-:W5:Y:S02]  /*2ad0*/  LDG.E.U8 R102, desc[UR36][R10.64+0x9] ;  /* 0x000009240a667981 */ /* 0x000f64000c1e1100 */
[----:B-----5:R-:W-:-:S05]  /*2ae0*/  PRMT R0, R102, 0x8880, RZ ;  /* 0x0000888066007816 */ /* 0x020fca00000000ff */
[----:B------:R-:W-:-:S07]  /*2af0*/  IMAD R3, R0, R91, RZ ;  /* 0x0000005b00037224 */ /* 0x000fce00078e02ff */
.L_x_54:
[----:B------:R-:W-:Y:S05]  /*2b00*/  BSYNC B1 ;  /* 0x0000000000017941 */ /* 0x000fea0003800000 */
.L_x_53:
[----:B------:R-:W-:Y:S01]  /*2b10*/  @!P3 IMAD R31, R31, R90, R3 ;  /* 0x0000005a1f1fb224 */ /* 0x000fe200078e0203 */
[----:B------:R-:W-:Y:S04]  /*2b20*/  BSSY B1, `(.L_x_55) ;  /* 0x0000006000017945 */ /* 0x000fe80003800000 */
[----:B------:R0:W-:Y:S01]  /*2b30*/  @!P3 STG.E.U8 desc[UR36][R6.64+0x9], R31 ;  /* 0x0000091f0600b986 */ /* 0x0001e2000c101124 */
[----:B------:R-:W-:Y:S05]  /*2b40*/  @P5 BRA `(.L_x_56) ;  /* 0x00000000000c5947 */ /* 0x000fea0003800000 */
[----:B------:R-:W5:Y:S02]  /*2b50*/  LDG.E.U8 R102, desc[UR36][R8.64+0x10] ;  /* 0x0000102408667981 */ /* 0x000f64000c1e1100 */
[----:B-----5:R-:W-:-:S05]  /*2b60*/  PRMT R0, R102, 0x8880, RZ ;  /* 0x0000888066007816 */ /* 0x020fca00000000ff */
[----:B------:R-:W-:-:S07]  /*2b70*/  IMAD R3, R0, R91, RZ ;  /* 0x0000005b00037224 */ /* 0x000fce00078e02ff */
.L_x_56:
[----:B------:R-:W-:Y:S05]  /*2b80*/  BSYNC B1 ;  /* 0x0000000000017941 */ /* 0x000fea0003800000 */
.L_x_55:
[----:B---3--:R-:W-:Y:S01]  /*2b90*/  @!P5 IMAD R13, R32, R90, R3 ;  /* 0x0000005a200dd224 */ /* 0x008fe200078e0203 */
[----:B------:R-:W-:Y:S04]  /*2ba0*/  BSSY B1, `(.L_x_57) ;  /* 0x0000006000017945 */ /* 0x000fe80003800000 */
[----:B------:R3:W-:Y:S01]  /*2bb0*/  @!P5 STG.E.U8 desc[UR36][R4.64+0x10], R13 ;  /* 0x0000100d0400d986 */ /* 0x0007e2000c101124 */
[----:B------:R-:W-:Y:S05]  /*2bc0*/  @P2 BRA `(.L_x_58) ;  /* 0x00000000000c2947 */ /* 0x000fea0003800000 */
[----:B------:R-:W5:Y:S02]  /*2bd0*/  LDG.E.U8 R102, desc[UR36][R8.64+0x11] ;  /* 0x0000112408667981 */ /* 0x000f64000c1e1100 */
[----:B-----5:R-:W-:-:S05]  /*2be0*/  PRMT R0, R102, 0x8880, RZ ;  /* 0x0000888066007816 */ /* 0x020fca00000000ff */
[----:B------:R-:W-:-:S07]  /*2bf0*/  IMAD R3, R0, R91, RZ ;  /* 0x0000005b00037224 */ /* 0x000fce00078e02ff */
.L_x_58:
[----:B------:R-:W-:Y:S05]  /*2c00*/  BSYNC B1 ;  /* 0x0000000000017941 */ /* 0x000fea0003800000 */
.L_x_57:
        /* <DEDUP_REMOVED lines=11> */
.L_x_60:
[----:B------:R-:W-:Y:S05]  /*2cc0*/  BSYNC B1 ;  /* 0x0000000000017941 */ /* 0x000fea0003800000 */
.L_x_59:
[----:B---3--:R-:W-:Y:S01]  /*2cd0*/  @!P4 IMAD R13, R34, R90, R3 ;  /* 0x0000005a220dc224 */ /* 0x008fe200078e0203 */
[----:B------:R-:W-:Y:S04]  /*2ce0*/  BSSY B1, `(.L_x_61) ;  /* 0x0000006000017945 */ /* 0x000fe80003800000 */
[----:B------:R3:W-:Y:S01]  /*2cf0*/  @!P4 STG.E.U8 desc[UR36][R6.64+0x10], R13 ;  /* 0x0000100d0600c986 */ /* 0x0007e2000c101124 */
[----:B------:R-:W-:Y:S05]  /*2d00*/  @P3 BRA `(.L_x_62) ;  /* 0x00000000000c3947 */ /* 0x000fea0003800000 */
[----:B------:R-:W5:Y:S02]  /*2d10*/  LDG.E.U8 R102, desc[UR36][R10.64+0x11] ;  /* 0x000011240a667981 */ /* 0x000f64000c1e1100 */
[----:B-----5:R-:W-:-:S05]  /*2d20*/  PRMT R0, R102, 0x8880, RZ ;  /* 0x0000888066007816 */ /* 0x020fca00000000ff */
[----:B------:R-:W-:-:S07]  /*2d30*/  IMAD R3, R0, R91, RZ ;  /* 0x0000005b00037224 */ /* 0x000fce00078e02ff */
.L_x_62:
[----:B------:R-:W-:Y:S05]  /*2d40*/  BSYNC B1 ;  /* 0x0000000000017941 */ /* 0x000fea0003800000 */
.L_x_61:
[----:B------:R-:W-:Y:S01]  /*2d50*/  @!P3 IMAD R35, R35, R90, R3 ;  /* 0x0000005a2323b224 */ /* 0x000fe200078e0203 */
[----:B------:R-:W-:Y:S04]  /*2d60*/  BSSY B1, `(.L_x_63) ;  /* 0x0000006000017945 */ /* 0x000fe80003800000 */
[----:B------:R0:W-:Y:S01]  /*2d70*/  @!P3 STG.E.U8 desc[UR36][R6.64+0x11], R35 ;  /* 0x000011230600b986 */ /* 0x0001e2000c101124 */
[----:B------:R-:W-:Y:S05]  /*2d80*/  @P5 BRA `(.L_x_64) ;  /* 0x00000000000c5947 */ /* 0x000fea0003800000 */
[----:B------:R-:W5:Y:S02]  /*2d90*/  LDG.E.U8 R102, desc[UR36][R8.64+0x18] ;  /* 0x0000182408667981 */ /* 0x000f64000c1e1100 */
[----:B-----5:R-:W-:-:S05]  /*2da0*/  PRMT R0, R102, 0x8880, RZ ;  /* 0x0000888066007816 */ /* 0x020fca00000000ff */
[----:B------:R-:W-:-:S07]  /*2db0*/  IMAD R3, R0, R91, RZ ;  /* 0x0000005b00037224 */ /* 0x000fce00078e02ff */
.L_x_64:
[----:B------:R-:W-:Y:S05]  /*2dc0*/  BSYNC B1 ;  /* 0x0000000000017941 */ /* 0x000fea0003800000 */
.L_x_63:
[----:B---3--:R-:W-:Y:S01]  /*2dd0*/  @!P5 IMAD R13, R36, R90, R3 ;  /* 0x0000005a240dd224 */ /* 0x008fe200078e0203 */
[----:B------:R-:W-:Y:S04]  /*2de0*/  BSSY B1, `(.L_x_65) ;  /* 0x0000006000017945 */ /* 0x000fe80003800000 */
[----:B------:R3:W-:Y:S01]  /*2df0*/  @!P5 STG.E.U8 desc[UR36][R4.64+0x18], R13 ;  /* 0x0000180d0400d986 */ /* 0x0007e2000c101124 */
[----:B------:R-:W-:Y:S05]  /*2e00*/  @P2 BRA `(.L_x_66) ;  /* 0x00000000000c2947 */ /* 0x000fea0003800000 */
[----:B------:R-:W5:Y:S02]  /*2e10*/  LDG.E.U8 R102, desc[UR36][R8.64+0x19] ;  /* 0x0000192408667981 */ /* 0x000f64000c1e1100 */
[----:B-----5:R-:W-:-:S05]  /*2e20*/  PRMT R0, R102, 0x8880, RZ ;  /* 0x0000888066007816 */ /* 0x020fca00000000ff */
[----:B------:R-:W-:-:S07]  /*2e30*/  IMAD R3, R0, R91, RZ ;  /* 0x0000005b00037224 */ /* 0x000fce00078e02ff */
.L_x_66:
[----:B------:R-:W-:Y:S05]  /*2e40*/  BSYNC B1 ;  /* 0x0000000000017941 */ /* 0x000fea0003800000 */
.L_x_65:
        /* <DEDUP_REMOVED lines=11> */
.L_x_68:
[----:B------:R-:W-:Y:S05]  /*2f00*/  BSYNC B1 ;  /* 0x0000000000017941 */ /* 0x000fea0003800000 */
.L_x_67:
[----:B---3--:R-:W-:Y:S01]  /*2f10*/  @!P4 IMAD R13, R38, R90, R3 ;  /* 0x0000005a260dc224 */ /* 0x008fe200078e0203 */
[----:B------:R-:W-:Y:S04]  /*2f20*/  BSSY B1, `(.L_x_69) ;  /* 0x0000006000017945 */ /* 0x000fe80003800000 */
[----:B------:R3:W-:Y:S01]  /*2f30*/  @!P4 STG.E.U8 desc[UR36][R6.64+0x18], R13 ;  /* 0x0000180d0600c986 */ /* 0x0007e2000c101124 */
[----:B------:R-:W-:Y:S05]  /*2f40*/  @P3 BRA `(.L_x_70) ;  /* 0x00000000000c3947 */ /* 0x000fea0003800000 */
[----:B------:R-:W5:Y:S02]  /*2f50*/  LDG.E.U8 R102, desc[UR36][R10.64+0x19] ;  /* 0x000019240a667981 */ /* 0x000f64000c1e1100 */
[----:B-----5:R-:W-:-:S05]  /*2f60*/  PRMT R0, R102, 0x8880, RZ ;  /* 0x0000888066007816 */ /* 0x020fca00000000ff */
[----:B------:R-:W-:-:S07]  /*2f70*/  IMAD R3, R0, R91, RZ ;  /* 0x0000005b00037224 */ /* 0x000fce00078e02ff */
.L_x_70:
[----:B------:R-:W-:Y:S05]  /*2f80*/  BSYNC B1 ;  /* 0x0000000000017941 */ /* 0x000fea0003800000 */
.L_x_69:
[----:B------:R-:W-:Y:S01]  /*2f90*/  @!P3 IMAD R39, R39, R90, R3 ;  /* 0x0000005a2727b224 */ /* 0x000fe200078e0203 */
[----:B------:R-:W-:Y:S04]  /*2fa0*/  BSSY B1, `(.L_x_71) ;  /* 0x0000006000017945 */ /* 0x000fe80003800000 */
[----:B------:R0:W-:Y:S01]  /*2fb0*/  @!P3 STG.E.U8 desc[UR36][R6.64+0x19], R39 ;  /* 0x000019270600b986 */ /* 0x0001e2000c101124 */
[----:B------:R-:W-:Y:S05]  /*2fc0*/  @P5 BRA `(.L_x_72) ;  /* 0x00000000000c5947 */ /* 0x000fea0003800000 */
[----:B------:R-:W5:Y:S02]  /*2fd0*/  LDG.E.U8 R102, desc[UR36][R8.64+0x20] ;  /* 0x0000202408667981 */ /* 0x000f64000c1e1100 */
[----:B-----5:R-:W-:-:S05]  /*2fe0*/  PRMT R0, R102, 0x8880, RZ ;  /* 0x0000888066007816 */ /* 0x020fca00000000ff */
[----:B------:R-:W-:-:S07]  /*2ff0*/  IMAD R3, R0, R91, RZ ;  /* 0x0000005b00037224 */ /* 0x000fce00078e02ff */
.L_x_72:
[----:B------:R-:W-:Y:S05]  /*3000*/  BSYNC B1 ;  /* 0x0000000000017941 */ /* 0x000fea0003800000 */
.L_x_71:
[----:B---3--:R-:W-:Y:S01]  /*3010*/  @!P5 IMAD R13, R40, R90, R3 ;  /* 0x0000005a280dd224 */ /* 0x008fe200078e0203 */
[----:B------:R-:W-:Y:S04]  /*3020*/  BSSY B1, `(.L_x_73) ;  /* 0x0000006000017945 */ /* 0x000fe80003800000 */
[----:B------:R3:W-:Y:S01]  /*3030*/  @!P5 STG.E.U8 desc[UR36][R4.64+0x20], R13 ;  /* 0x0000200d0400d986 */ /* 0x0007e2000c101124 */
[----:B------:R-:W-:Y:S05]  /*3040*/  @P2 BRA `(.L_x_74) ;  /* 0x00000000000c2947 */ /* 0x000fea0003800000 */
[----:B------:R-:W5:Y:S02]  /*3050*/  LDG.E.U8 R102, desc[UR36][R8.64+0x21] ;  /* 0x0000212408667981 */ /* 0x000f64000c1e1100 */
[----:B-----5:R-:W-:-:S05]  /*3060*/  PRMT R0, R102, 0x8880, RZ ;  /* 0x0000888066007816 */ /* 0x020fca00000000ff */
[----:B------:R-:W-:-:S07]  /*3070*/  IMAD R3, R0, R91, RZ ;  /* 0x0000005b00037224 */ /* 0x000fce00078e02ff */
.L_x_74:
[----:B------:R-:W-:Y:S05]  /*3080*/  BSYNC B1 ;  /* 0x0000000000017941 */ /* 0x000fea0003800000 */
.L_x_73:
        /* <DEDUP_REMOVED lines=11> */
.L_x_76:
[----:B------:R-:W-:Y:S05]  /*3140*/  BSYNC B1 ;  /* 0x0000000000017941 */ /* 0x000fea0003800000 */
.L_x_75:
[----:B---3--:R-:W-:Y:S01]  /*3150*/  @!P4 IMAD R13, R42, R90, R3 ;  /* 0x0000005a2a0dc224 */ /* 0x008fe200078e0203 */
[----:B------:R-:W-:Y:S04]  /*3160*/  BSSY B1, `(.L_x_77) ;  /* 0x0000006000017945 */ /* 0x000fe80003800000 */
[----:B------:R3:W-:Y:S01]  /*3170*/  @!P4 STG.E.U8 desc[UR36][R6.64+0x20], R13 ;  /* 0x0000200d0600c986 */ /* 0x0007e2000c101124 */
[----:B------:R-:W-:Y:S05]  /*3180*/  @P3 BRA `(.L_x_78) ;  /* 0x00000000000c3947 */ /* 0x000fea0003800000 */
[----:B------:R-:W5:Y:S02]  /*3190*/  LDG.E.U8 R102, desc[UR36][R10.64+0x21] ;  /* 0x000021240a667981 */ /* 0x000f64000c1e1100 */
[----:B-----5:R-:W-:-:S05]  /*31a0*/  PRMT R0, R102, 0x8880, RZ ;  /* 0x0000888066007816 */ /* 0x020fca00000000ff */
[----:B------:R-:W-:-:S07]  /*31b0*/  IMAD R3, R0, R91, RZ ;  /* 0x0000005b00037224 */ /* 0x000fce00078e02ff */
.L_x_78:
[----:B------:R-:W-:Y:S05]  /*31c0*/  BSYNC B1 ;  /* 0x0000000000017941 */ /* 0x000fea0003800000 */
.L_x_77:
[----:B------:R-:W-:Y:S01]  /*31d0*/  @!P3 IMAD R43, R43, R90, R3 ;  /* 0x0000005a2b2bb224 */ /* 0x000fe200078e0203 */
[----:B------:R-:W-:Y:S04]  /*31e0*/  BSSY B1, `(.L_x_79) ;  /* 0x0000006000017945 */ /* 0x000fe80003800000 */
[----:B------:R0:W-:Y:S01]  /*31f0*/  @!P3 STG.E.U8 desc[UR36][R6.64+0x21], R43 ;  /* 0x0000212b0600b986 */ /* 0x0001e2000c101124 */
[----:B------:R-:W-:Y:S05]  /*3200*/  @P5 BRA `(.L_x_80) ;  /* 0x00000000000c5947 */ /* 0x000fea0003800000 */
[----:B------:R-:W5:Y:S02]  /*3210*/  LDG.E.U8 R102, desc[UR36][R8.64+0x28] ;  /* 0x0000282408667981 */ /* 0x000f64000c1e1100 */
[----:B-----5:R-:W-:-:S05]  /*3220*/  PRMT R0, R102, 0x8880, RZ ;  /* 0x0000888066007816 */ /* 0x020fca00000000ff */
[----:B------:R-:W-:-:S07]  /*3230*/  IMAD R3, R0, R91, RZ ;  /* 0x0000005b00037224 */ /* 0x000fce00078e02ff */
.L_x_80:
[----:B------:R-:W-:Y:S05]  /*3240*/  BSYNC B1 ;  /* 0x0000000000017941 */ /* 0x000fea0003800000 */
.L_x_79:
[----:B---3--:R-:W-:Y:S01]  /*3250*/  @!P5 IMAD R13, R44, R90, R3 ;  /* 0x0000005a2c0dd224 */ /* 0x008fe200078e0203 */
[----:B------:R-:W-:Y:S04]  /*3260*/  BSSY B1, `(.L_x_81) ;  /* 0x0000006000017945 */ /* 0x000fe80003800000 */
[----:B------:R3:W-:Y:S01]  /*3270*/  @!P5 STG.E.U8 desc[UR36][R4.64+0x28], R13 ;  /* 0x0000280d0400d986 */ /* 0x0007e2000c101124 */
[----:B------:R-:W-:Y:S05]  /*3280*/  @P2 BRA `(.L_x_82) ;  /* 0x00000000000c2947 */ /* 0x000fea0003800000 */
[----:B------:R-:W5:Y:S02]  /*3290*/  LDG.E.U8 R102, desc[UR36][R8.64+0x29] ;  /* 0x0000292408667981 */ /* 0x000f64000c1e1100 */
[----:B-----5:R-:W-:-:S05]  /*32a0*/  PRMT R0, R102, 0x8880, RZ ;  /* 0x0000888066007816 */ /* 0x020fca00000000ff */
[----:B------:R-:W-:-:S07]  /*32b0*/  IMAD R3, R0, R91, RZ ;  /* 0x0000005b00037224 */ /* 0x000fce00078e02ff */
.L_x_82:
[----:B------:R-:W-:Y:S05]  /*32c0*/  BSYNC B1 ;  /* 0x0000000000017941 */ /* 0x000fea0003800000 */
.L_x_81:
        /* <DEDUP_REMOVED lines=11> */
.L_x_84:
[----:B------:R-:W-:Y:S05]  /*3380*/  BSYNC B1 ;  /* 0x0000000000017941 */ /* 0x000fea0003800000 */
.L_x_83:
[----:B---3--:R-:W-:Y:S01]  /*3390*/  @!P4 IMAD R13, R46, R90, R3 ;  /* 0x0000005a2e0dc224 */ /* 0x008fe200078e0203 */
[----:B------:R-:W-:Y:S04]  /*33a0*/  BSSY B1, `(.L_x_85) ;  /* 0x0000006000017945 */ /* 0x000fe80003800000 */
[----:B------:R3:W-:Y:S01]  /*33b0*/  @!P4 STG.E.U8 desc[UR36][R6.64+0x28], R13 ;  /* 0x0000280d0600c986 */ /* 0x0007e2000c101124 */
[----:B------:R-:W-:Y:S05]  /*33c0*/  @P3 BRA `(.L_x_86) ;  /* 0x00000000000c3947 */ /* 0x000fea0003800000 */
[----:B------:R-:W5:Y:S02]  /*33d0*/  LDG.E.U8 R102, desc[UR36][R10.64+0x29] ;  /* 0x000029240a667981 */ /* 0x000f64000c1e1100 */
[----:B-----5:R-:W-:-:S05]  /*33e0*/  PRMT R0, R102, 0x8880, RZ ;  /* 0x0000888066007816 */ /* 0x020fca00000000ff */
[----:B------:R-:W-:-:S07]  /*33f0*/  IMAD R3, R0, R91, RZ ;  /* 0x0000005b00037224 */ /* 0x000fce00078e02ff */
.L_x_86:
[----:B------:R-:W-:Y:S05]  /*3400*/  BSYNC B1 ;  /* 0x0000000000017941 */ /* 0x000fea0003800000 */
.L_x_85:
[----:B------:R-:W-:Y:S01]  /*3410*/  @!P3 IMAD R47, R47, R90, R3 ;  /* 0x0000005a2f2fb224 */ /* 0x000fe200078e0203 */
[----:B------:R-:W-:Y:S04]  /*3420*/  BSSY B1, `(.L_x_87) ;  /* 0x0000006000017945 */ /* 0x000fe80003800000 */
[----:B------:R0:W-:Y:S01]  /*3430*/  @!P3 STG.E.U8 desc[UR36][R6.64+0x29], R47 ;  /* 0x0000292f0600b986 */ /* 0x0001e2000c101124 */
[----:B------:R-:W-:Y:S05]  /*3440*/  @P5 BRA `(.L_x_88) ;  /* 0x00000000000c5947 */ /* 0x000fea0003800000 */
[----:B------:R-:W5:Y:S02]  /*3450*/  LDG.E.U8 R102, desc[UR36][R8.64+0x30] ;  /* 0x0000302408667981 */ /* 0x000f64000c1e1100 */
[----:B-----5:R-:W-:-:S05]  /*3460*/  PRMT R0, R102, 0x8880, RZ ;  /* 0x0000888066007816 */ /* 0x020fca00000000ff */
[----:B------:R-:W-:-:S07]  /*3470*/  IMAD R3, R0, R91, RZ ;  /* 0x0000005b00037224 */ /* 0x000fce00078e02ff */
.L_x_88:
[----:B------:R-:W-:Y:S05]  /*3480*/  BSYNC B1 ;  /* 0x0000000000017941 */ /* 0x000fea0003800000 */
.L_x_87:
[----:B---3--:R-:W-:Y:S01]  /*3490*/  @!P5 IMAD R13, R48, R90, R3 ;  /* 0x0000005a300dd224 */ /* 0x008fe200078e0203 */
[----:B------:R-:W-:Y:S04]  /*34a0*/  BSSY B1, `(.L_x_89) ;  /* 0x0000006000017945 */ /* 0x000fe80003800000 */
[----:B------:R3:W-:Y:S01]  /*34b0*/  @!P5 STG.E.U8 desc[UR36][R4.64+0x30], R13 ;  /* 0x0000300d0400d986 */ /* 0x0007e2000c101124 */
[----:B------:R-:W-:Y:S05]  /*34c0*/  @P2 BRA `(.L_x_90) ;  /* 0x00000000000c2947 */ /* 0x000fea0003800000 */
[----:B------:R-:W5:Y:S02]  /*34d0*/  LDG.E.U8 R102, desc[UR36][R8.64+0x31] ;  /* 0x0000312408667981 */ /* 0x000f64000c1e1100 */
[----:B-----5:R-:W-:-:S05]  /*34e0*/  PRMT R0, R102, 0x8880, RZ ;  /* 0x0000888066007816 */ /* 0x020fca00000000ff */
[----:B------:R-:W-:-:S07]  /*34f0*/  IMAD R3, R0, R91, RZ ;  /* 0x0000005b00037224 */ /* 0x000fce00078e02ff */
.L_x_90:
[----:B------:R-:W-:Y:S05]  /*3500*/  BSYNC B1 ;  /* 0x0000000000017941 */ /* 0x000fea0003800000 */
.L_x_89:
        /* <DEDUP_REMOVED lines=11> */
.L_x_92:
[----:B------:R-:W-:Y:S05]  /*35c0*/  BSYNC B1 ;  /* 0x0000000000017941 */ /* 0x000fea0003800000 */
.L_x_91:
[----:B---3--:R-:W-:Y:S01]  /*35d0*/  @!P4 IMAD R13, R50, R90, R3 ;  /* 0x0000005a320dc224 */ /* 0x008fe200078e0203 */
[----:B------:R-:W-:Y:S04]  /*35e0*/  BSSY B1, `(.L_x_93) ;  /* 0x0000006000017945 */ /* 0x000fe80003800000 */
[----:B------:R3:W-:Y:S01]  /*35f0*/  @!P4 STG.E.U8 desc[UR36][R6.64+0x30], R13 ;  /* 0x0000300d0600c986 */ /* 0x0007e2000c101124 */
[----:B------:R-:W-:Y:S05]  /*3600*/  @P3 BRA `(.L_x_94) ;  /* 0x00000000000c3947 */ /* 0x000fea0003800000 */
[----:B------:R-:W5:Y:S02]  /*3610*/  LDG.E.U8 R102, desc[UR36][R10.64+0x31] ;  /* 0x000031240a667981 */ /* 0x000f64000c1e1100 */
[----:B-----5:R-:W-:-:S05]  /*3620*/  PRMT R0, R102, 0x8880, RZ ;  /* 0x0000888066007816 */ /* 0x020fca00000000ff */
[----:B------:R-:W-:-:S07]  /*3630*/  IMAD R3, R0, R91, RZ ;  /* 0x0000005b00037224 */ /* 0x000fce00078e02ff */
.L_x_94:
[----:B------:R-:W-:Y:S05]  /*3640*/  BSYNC B1 ;  /* 0x0000000000017941 */ /* 0x000fea0003800000 */
.L_x_93:
[----:B------:R-:W-:Y:S01]  /*3650*/  @!P3 IMAD R51, R51, R90, R3 ;  /* 0x0000005a3333b224 */ /* 0x000fe200078e0203 */
[----:B------:R-:W-:Y:S04]  /*3660*/  BSSY B1, `(.L_x_95) ;  /* 0x0000006000017945 */ /* 0x000fe80003800000 */
[----:B------:R0:W-:Y:S01]  /*3670*/  @!P3 STG.E.U8 desc[UR36][R6.64+0x31], R51 ;  /* 0x000031330600b986 */ /* 0x0001e2000c101124 */
[----:B------:R-:W-:Y:S05]  /*3680*/  @P5 BRA `(.L_x_96) ;  /* 0x00000000000c5947 */ /* 0x000fea0003800000 */
[----:B------:R-:W5:Y:S02]  /*3690*/  LDG.E.U8 R102, desc[UR36][R8.64+0x38] ;  /* 0x0000382408667981 */ /* 0x000f64000c1e1100 */
[----:B-----5:R-:W-:-:S05]  /*36a0*/  PRMT R0, R102, 0x8880, RZ ;  /* 0x0000888066007816 */ /* 0x020fca00000000ff */
[----:B------:R-:W-:-:S07]  /*36b0*/  IMAD R3, R0, R91, RZ ;  /* 0x0000005b00037224 */ /* 0x000fce00078e02ff */
.L_x_96:
[----:B------:R-:W-:Y:S05]  /*36c0*/  BSYNC B1 ;  /* 0x0000000000017941 */ /* 0x000fea0003800000 */
.L_x_95:
[----:B---3--:R-:W-:Y:S01]  /*36d0*/  @!P5 IMAD R13, R52, R90, R3 ;  /* 0x0000005a340dd224 */ /* 0x008fe200078e0203 */
[----:B------:R-:W-:Y:S04]  /*36e0*/  BSSY B1, `(.L_x_97) ;  /* 0x0000006000017945 */ /* 0x000fe80003800000 */
[----:B------:R3:W-:Y:S01]  /*36f0*/  @!P5 STG.E.U8 desc[UR36][R4.64+0x38], R13 ;  /* 0x0000380d0400d986 */ /* 0x0007e2000c101124 */
[----:B------:R-:W-:Y:S05]  /*3700*/  @P2 BRA `(.L_x_98) ;  /* 0x00000000000c2947 */ /* 0x000fea0003800000 */
[----:B------:R-:W5:Y:S02]  /*3710*/  LDG.E.U8 R102, desc[UR36][R8.64+0x39] ;  /* 0x0000392408667981 */ /* 0x000f64000c1e1100 */
[----:B-----5:R-:W-:-:S05]  /*3720*/  PRMT R0, R102, 0x8880, RZ ;  /* 0x0000888066007816 */ /* 0x020fca00000000ff */
[----:B------:R-:W-:-:S07]  /*3730*/  IMAD R3, R0, R91, RZ ;  /* 0x0000005b00037224 */ /* 0x000fce00078e02ff */
.L_x_98:
[----:B------:R-:W-:Y:S05]  /*3740*/  BSYNC B1 ;  /* 0x0000000000017941 */ /* 0x000fea0003800000 */
.L_x_97:
        /* <DEDUP_REMOVED lines=11> */
.L_x_100:
[----:B------:R-:W-:Y:S05]  /*3800*/  BSYNC B1 ;  /* 0x0000000000017941 */ /* 0x000fea0003800000 */
.L_x_99:
[----:B---3--:R-:W-:Y:S01]  /*3810*/  @!P4 IMAD R13, R54, R90, R3 ;  /* 0x0000005a360dc224 */ /* 0x008fe200078e0203 */
[----:B------:R-:W-:Y:S04]  /*3820*/  BSSY B1, `(.L_x_101) ;  /* 0x0000006000017945 */ /* 0x000fe80003800000 */
[----:B------:R3:W-:Y:S01]  /*3830*/  @!P4 STG.E.U8 desc[UR36][R6.64+0x38], R13 ;  /* 0x0000380d0600c986 */ /* 0x0007e2000c101124 */
[----:B------:R-:W-:Y:S05]  /*3840*/  @P3 BRA `(.L_x_102) ;  /* 0x00000000000c3947 */ /* 0x000fea0003800000 */
[----:B------:R-:W5:Y:S02]  /*3850*/  LDG.E.U8 R102, desc[UR36][R10.64+0x39] ;  /* 0x000039240a667981 */ /* 0x000f64000c1e1100 */
[----:B-----5:R-:W-:-:S05]  /*3860*/  PRMT R0, R102, 0x8880, RZ ;  /* 0x0000888066007816 */ /* 0x020fca00000000ff */
[----:B------:R-:W-:-:S07]  /*3870*/  IMAD R3, R0, R91, RZ ;  /* 0x0000005b00037224 */ /* 0x000fce00078e02ff */
.L_x_102:
[----:B------:R-:W-:Y:S05]  /*3880*/  BSYNC B1 ;  /* 0x0000000000017941 */ /* 0x000fea0003800000 */
.L_x_101:
[----:B------:R-:W-:Y:S01]  /*3890*/  @!P3 IMAD R55, R55, R90, R3 ;  /* 0x0000005a3737b224 */ /* 0x000fe200078e0203 */
[----:B------:R-:W-:Y:S04]  /*38a0*/  BSSY B1, `(.L_x_103) ;  /* 0x0000006000017945 */ /* 0x000fe80003800000 */
[----:B------:R0:W-:Y:S01]  /*38b0*/  @!P3 STG.E.U8 desc[UR36][R6.64+0x39], R55 ;  /* 0x000039370600b986 */ /* 0x0001e2000c101124 */
[----:B------:R-:W-:Y:S05]  /*38c0*/  @P5 BRA `(.L_x_104) ;  /* 0x00000000000c5947 */ /* 0x000fea0003800000 */
[----:B------:R-:W5:Y:S02]  /*38d0*/  LDG.E.U8 R102, desc[UR36][R8.64+0x40] ;  /* 0x0000402408667981 */ /* 0x000f64000c1e1100 */
[----:B-----5:R-:W-:-:S05]  /*38e0*/  PRMT R0, R102, 0x8880, RZ ;  /* 0x0000888066007816 */ /* 0x020fca00000000ff */
[----:B------:R-:W-:-:S07]  /*38f0*/  IMAD R3, R0, R91, RZ ;  /* 0x0000005b00037224 */ /* 0x000fce00078e02ff */
.L_x_104:
[----:B------:R-:W-:Y:S05]  /*3900*/  BSYNC B1 ;  /* 0x0000000000017941 */ /* 0x000fea0003800000 */
.L_x_103:
[----:B---3--:R-:W-:Y:S01]  /*3910*/  @!P5 IMAD R13, R56, R90, R3 ;  /* 0x0000005a380dd224 */ /* 0x008fe200078e0203 */
[----:B------:R-:W-:Y:S04]  /*3920*/  BSSY B1, `(.L_x_105) ;  /* 0x0000006000017945 */ /* 0x000fe80003800000 */
[----:B------:R3:W-:Y:S01]  /*3930*/  @!P5 STG.E.U8 desc[UR36][R4.64+0x40], R13 ;  /* 0x0000400d0400d986 */ /* 0x0007e2000c101124 */
[----:B------:R-:W-:Y:S05]  /*3940*/  @P2 BRA `(.L_x_106) ;  /* 0x00000000000c2947 */ /* 0x000fea0003800000 */
[----:B------:R-:W5:Y:S02]  /*3950*/  LDG.E.U8 R102, desc[UR36][R8.64+0x41] ;  /* 0x0000412408667981 */ /* 0x000f64000c1e1100 */
[----:B-----5:R-:W-:-:S05]  /*3960*/  PRMT R0, R102, 0x8880, RZ ;  /* 0x0000888066007816 */ /* 0x020fca00000000ff */
[----:B------:R-:W-:-:S07]  /*3970*/  IMAD R3, R0, R91, RZ ;  /* 0x0000005b00037224 */ /* 0x000fce00078e02ff */
.L_x_106:
[----:B------:R-:W-:Y:S05]  /*3980*/  BSYNC B1 ;  /* 0x0000000000017941 */ /* 0x000fea0003800000 */
.L_x_105:
        /* <DEDUP_REMOVED lines=11> */
.L_x_108:
[----:B------:R-:W-:Y:S05]  /*3a40*/  BSYNC B1 ;  /* 0x0000000000017941 */ /* 0x000fea0003800000 */
.L_x_107:
[----:B---3--:R-:W-:Y:S01]  /*3a50*/  @!P4 IMAD R13, R58, R90, R3 ;  /* 0x0000005a3a0dc224 */ /* 0x008fe200078e0203 */
[----:B------:R-:W-:Y:S04]  /*3a60*/  BSSY B1, `(.L_x_109) ;  /* 0x0000006000017945 */ /* 0x000fe80003800000 */
[----:B------:R3:W-:Y:S01]  /*3a70*/  @!P4 STG.E.U8 desc[UR36][R6.64+0x40], R13 ;  /* 0x0000400d0600c986 */ /* 0x0007e2000c101124 */
[----:B------:R-:W-:Y:S05]  /*3a80*/  @P3 BRA `(.L_x_110) ;  /* 0x00000000000c3947 */ /* 0x000fea0003800000 */
[----:B------:R-:W5:Y:S02]  /*3a90*/  LDG.E.U8 R102, desc[UR36][R10.64+0x41] ;  /* 0x000041240a667981 */ /* 0x000f64000c1e1100 */
[----:B-----5:R-:W-:-:S05]  /*3aa0*/  PRMT R0, R102, 0x8880, RZ ;  /* 0x0000888066007816 */ /* 0x020fca00000000ff */
[----:B------:R-:W-:-:S07]  /*3ab0*/  IMAD R3, R0, R91, RZ ;  /* 0x0000005b00037224 */ /* 0x000fce00078e02ff */
.L_x_110:
[----:B------:R-:W-:Y:S05]  /*3ac0*/  BSYNC B1 ;  /* 0x0000000000017941 */ /* 0x000fea0003800000 */
.L_x_109:
[----:B------:R-:W-:Y:S01]  /*3ad0*/  @!P3 IMAD R59, R59, R90, R3 ;  /* 0x0000005a3b3bb224 */ /* 0x000fe200078e0203 */
[----:B------:R-:W-:Y:S04]  /*3ae0*/  BSSY B1, `(.L_x_111) ;  /* 0x0000006000017945 */ /* 0x000fe80003800000 */
[----:B------:R0:W-:Y:S01]  /*3af0*/  @!P3 STG.E.U8 desc[UR36][R6.64+0x41], R59 ;  /* 0x0000413b0600b986 */ /* 0x0001e2000c101124 */
[----:B------:R-:W-:Y:S05]  /*3b00*/  @P5 BRA `(.L_x_112) ;  /* 0x00000000000c5947 */ /* 0x000fea0003800000 */
[----:B------:R-:W5:Y:S02]  /*3b10*/  LDG.E.U8 R102, desc[UR36][R8.64+0x48] ;  /* 0x0000482408667981 */ /* 0x000f64000c1e1100 */
[----:B-----5:R-:W-:-:S05]  /*3b20*/  PRMT R0, R102, 0x8880, RZ ;  /* 0x0000888066007816 */ /* 0x020fca00000000ff */
[----:B------:R-:W-:-:S07]  /*3b30*/  IMAD R3, R0, R91, RZ ;  /* 0x0000005b00037224 */ /* 0x000fce00078e02ff */
.L_x_112:
[----:B------:R-:W-:Y:S05]  /*3b40*/  BSYNC B1 ;  /* 0x0000000000017941 */ /* 0x000fea0003800000 */
.L_x_111:
[----:B---3--:R-:W-:Y:S01]  /*3b50*/  @!P5 IMAD R13, R60, R90, R3 ;  /* 0x0000005a3c0dd224 */ /* 0x008fe200078e0203 */
[----:B------:R-:W-:Y:S04]  /*3b60*/  BSSY B1, `(.L_x_113) ;  /* 0x0000006000017945 */ /* 0x000fe80003800000 */
[----:B------:R3:W-:Y:S01]  /*3b70*/  @!P5 STG.E.U8 desc[UR36][R4.64+0x48], R13 ;  /* 0x0000480d0400d986 */ /* 0x0007e2000c101124 */
[----:B------:R-:W-:Y:S05]  /*3b80*/  @P2 BRA `(.L_x_114) ;  /* 0x00000000000c2947 */ /* 0x000fea0003800000 */
[----:B------:R-:W5:Y:S02]  /*3b90*/  LDG.E.U8 R102, desc[UR36][R8.64+0x49] ;  /* 0x0000492408667981 */ /* 0x000f64000c1e1100 */
[----:B-----5:R-:W-:-:S05]  /*3ba0*/  PRMT R0, R102, 0x8880, RZ ;  /* 0x0000888066007816 */ /* 0x020fca00000000ff */
[----:B------:R-:W-:-:S07]  /*3bb0*/  IMAD R3, R0, R91, RZ ;  /* 0x0000005b00037224 */ /* 0x000fce00078e02ff */
.L_x_114:
[----:B------:R-:W-:Y:S05]  /*3bc0*/  BSYNC B1 ;  /* 0x0000000000017941 */ /* 0x000fea0003800000 */
.L_x_113:
        /* <DEDUP_REMOVED lines=11> */
.L_x_116:
[----:B------:R-:W-:Y:S05]  /*3c80*/  BSYNC B1 ;  /* 0x0000000000017941 */ /* 0x000fea0003800000 */
.L_x_115:
[----:B---3--:R-:W-:Y:S01]  /*3c90*/  @!P4 IMAD R13, R62, R90, R3 ;  /* 0x0000005a3e0dc224 */ /* 0x008fe200078e0203 */
[----:B------:R-:W-:Y:S04]  /*3ca0*/  BSSY B1, `(.L_x_117) ;  /* 0x0000006000017945 */ /* 0x000fe80003800000 */
[----:B------:R3:W-:Y:S01]  /*3cb0*/  @!P4 STG.E.U8 desc[UR36][R6.64+0x48], R13 ;  /* 0x0000480d0600c986 */ /* 0x0007e2000c101124 */
[----:B------:R-:W-:Y:S05]  /*3cc0*/  @P3 BRA `(.L_x_118) ;  /* 0x00000000000c3947 */ /* 0x000fea0003800000 */
[----:B------:R-:W5:Y:S02]  /*3cd0*/  LDG.E.U8 R102, desc[UR36][R10.64+0x49] ;  /* 0x000049240a667981 */ /* 0x000f64000c1e1100 */
[----:B-----5:R-:W-:-:S05]  /*3ce0*/  PRMT R0, R102, 0x8880, RZ ;  /* 0x0000888066007816 */ /* 0x020fca00000000ff */
[----:B------:R-:W-:-:S07]  /*3cf0*/  IMAD R3, R0, R91, RZ ;  /* 0x0000005b00037224 */ /* 0x000fce00078e02ff */
.L_x_118:
[----:B------:R-:W-:Y:S05]  /*3d00*/  BSYNC B1 ;  /* 0x0000000000017941 */ /* 0x000fea0003800000 */
.L_x_117:
[----:B------:R-:W-:Y:S01]  /*3d10*/  @!P3 IMAD R63, R63, R90, R3 ;  /* 0x0000005a3f3fb224 */ /* 0x000fe200078e0203 */
[----:B------:R-:W-:Y:S04]  /*3d20*/  BSSY B1, `(.L_x_119) ;  /* 0x0000006000017945 */ /* 0x000fe80003800000 */
[----:B------:R0:W-:Y:S01]  /*3d30*/  @!P3 STG.E.U8 desc[UR36][R6.64+0x49], R63 ;  /* 0x0000493f0600b986 */ /* 0x0001e2000c101124 */
[----:B------:R-:W-:Y:S05]  /*3d40*/  @P5 BRA `(.L_x_120) ;  /* 0x00000000000c5947 */ /* 0x000fea0003800000 */
[----:B------:R-:W5:Y:S02]  /*3d50*/  LDG.E.U8 R102, desc[UR36][R8.64+0x50] ;  /* 0x0000502408667981 */ /* 0x000f64000c1e1100 */
[----:B-----5:R-:W-:-:S05]  /*3d60*/  PRMT R0, R102, 0x8880, RZ ;  /* 0x0000888066007816 */ /* 0x020fca00000000ff */
[----:B------:R-:W-:-:S07]  /*3d70*/  IMAD R3, R0, R91, RZ ;  /* 0x0000005b00037224 */ /* 0x000fce00078e02ff */
.L_x_120:
[----:B------:R-:W-:Y:S05]  /*3d80*/  BSYNC B1 ;  /* 0x0000000000017941 */ /* 0x000fea0003800000 */
.L_x_119:
[----:B---3--:R-:W-:Y:S01]  /*3d90*/  @!P5 IMAD R13, R64, R90, R3 ;  /* 0x0000005a400dd224 */ /* 0x008fe200078e0203 */
[----:B------:R-:W-:Y:S04]  /*3da0*/  BSSY B1, `(.L_x_121) ;  /* 0x0000006000017945 */ /* 0x000fe80003800000 */
[----:B------:R3:W-:Y:S01]  /*3db0*/  @!P5 STG.E.U8 desc[UR36][R4.64+0x50], R13 ;  /* 0x0000500d0400d986 */ /* 0x0007e2000c101124 */
[----:B------:R-:W-:Y:S05]  /*3dc0*/  @P2 BRA `(.L_x_122) ;  /* 0x00000000000c2947 */ /* 0x000fea0003800000 */
[----:B------:R-:W5:Y:S02]  /*3dd0*/  LDG.E.U8 R102, desc[UR36][R8.64+0x51] ;  /* 0x0000512408667981 */ /* 0x000f64000c1e1100 */
[----:B-----5:R-:W-:-:S05]  /*3de0*/  PRMT R0, R102, 0x8880, RZ ;  /* 0x0000888066007816 */ /* 0x020fca00000000ff */
[----:B------:R-:W-:-:S07]  /*3df0*/  IMAD R3, R0, R91, RZ ;  /* 0x0000005b00037224 */ /* 0x000fce00078e02ff */
.L_x_122:
[----:B------:R-:W-:Y:S05]  /*3e00*/  BSYNC B1 ;  /* 0x0000000000017941 */ /* 0x000fea0003800000 */
.L_x_121:
        /* <DEDUP_REMOVED lines=11> */
.L_x_124:
[----:B------:R-:W-:Y:S05]  /*3ec0*/  BSYNC B1 ;  /* 0x0000000000017941 */ /* 0x000fea0003800000 */
.L_x_123:
[----:B---3--:R-:W-:Y:S01]  /*3ed0*/  @!P4 IMAD R13, R66, R90, R3 ;  /* 0x0000005a420dc224 */ /* 0x008fe200078e0203 */
[----:B------:R-:W-:Y:S04]  /*3ee0*/  BSSY B1, `(.L_x_125) ;  /* 0x0000006000017945 */ /* 0x000fe80003800000 */
[----:B------:R3:W-:Y:S01]  /*3ef0*/  @!P4 STG.E.U8 desc[UR36][R6.64+0x50], R13 ;  /* 0x0000500d0600c986 */ /* 0x0007e2000c101124 */
[----:B------:R-:W-:Y:S05]  /*3f00*/  @P3 BRA `(.L_x_126) ;  /* 0x00000000000c3947 */ /* 0x000fea0003800000 */
[----:B------:R-:W5:Y:S02]  /*3f10*/  LDG.E.U8 R102, desc[UR36][R10.64+0x51] ;  /* 0x000051240a667981 */ /* 0x000f64000c1e1100 */
[----:B-----5:R-:W-:-:S05]  /*3f20*/  PRMT R0, R102, 0x8880, RZ ;  /* 0x0000888066007816 */ /* 0x020fca00000000ff */
[----:B------:R-:W-:-:S07]  /*3f30*/  IMAD R3, R0, R91, RZ ;  /* 0x0000005b00037224 */ /* 0x000fce00078e02ff */
.L_x_126:
[----:B------:R-:W-:Y:S05]  /*3f40*/  BSYNC B1 ;  /* 0x0000000000017941 */ /* 0x000fea0003800000 */
.L_x_125:
[----:B------:R-:W-:Y:S01]  /*3f50*/  @!P3 IMAD R67, R67, R90, R3 ;  /* 0x0000005a4343b224 */ /* 0x000fe200078e0203 */
[----:B------:R-:W-:Y:S04]  /*3f60*/  BSSY B1, `(.L_x_127) ;  /* 0x0000006000017945 */ /* 0x000fe80003800000 */
[----:B------:R0:W-:Y:S01]  /*3f70*/  @!P3 STG.E.U8 desc[UR36][R6.64+0x51], R67 ;  /* 0x000051430600b986 */ /* 0x0001e2000c101124 */
[----:B------:R-:W-:Y:S05]  /*3f80*/  @P5 BRA `(.L_x_128) ;  /* 0x00000000000c5947 */ /* 0x000fea0003800000 */
[----:B------:R-:W5:Y:S02]  /*3f90*/  LDG.E.U8 R102, desc[UR36][R8.64+0x58] ;  /* 0x0000582408667981 */ /* 0x000f64000c1e1100 */
[----:B-----5:R-:W-:-:S05]  /*3fa0*/  PRMT R0, R102, 0x8880, RZ ;  /* 0x0000888066007816 */ /* 0x020fca00000000ff */
[----:B------:R-:W-:-:S07]  /*3fb0*/  IMAD R3, R0, R91, RZ ;  /* 0x0000005b00037224 */ /* 0x000fce00078e02ff */
.L_x_128:
[----:B------:R-:W-:Y:S05]  /*3fc0*/  BSYNC B1 ;  /* 0x0000000000017941 */ /* 0x000fea0003800000 */
.L_x_127:
[----:B---3--:R-:W-:Y:S01]  /*3fd0*/  @!P5 IMAD R13, R68, R90, R3 ;  /* 0x0000005a440dd224 */ /* 0x008fe200078e0203 */
[----:B------:R-:W-:Y:S04]  /*3fe0*/  BSSY B1, `(.L_x_129) ;  /* 0x0000006000017945 */ /* 0x000fe80003800000 */
[----:B------:R3:W-:Y:S01]  /*3ff0*/  @!P5 STG.E.U8 desc[UR36][R4.64+0x58], R13 ;  /* 0x0000580d0400d986 */ /* 0x0007e2000c101124 */
[----:B------:R-:W-:Y:S05]  /*4000*/  @P2 BRA `(.L_x_130) ;  /* 0x00000000000c2947 */ /* 0x000fea0003800000 */
[----:B------:R-:W5:Y:S02]  /*4010*/  LDG.E.U8 R102, desc[UR36][R8.64+0x59] ;  /* 0x0000592408667981 */ /* 0x000f64000c1e1100 */
[----:B-----5:R-:W-:-:S05]  /*4020*/  PRMT R0, R102, 0x8880, RZ ;  /* 0x0000888066007816 */ /* 0x020fca00000000ff */
[----:B------:R-:W-:-:S07]  /*4030*/  IMAD R3, R0, R91, RZ ;  /* 0x0000005b00037224 */ /* 0x000fce00078e02ff */
.L_x_130:
[----:B------:R-:W-:Y:S05]  /*4040*/  BSYNC B1 ;  /* 0x0000000000017941 */ /* 0x000fea0003800000 */
.L_x_129:
        /* <DEDUP_REMOVED lines=11> */
.L_x_132:
[----:B------:R-:W-:Y:S05]  /*4100*/  BSYNC B1 ;  /* 0x0000000000017941 */ /* 0x000fea0003800000 */
.L_x_131:
[----:B---3--:R-:W-:Y:S01]  /*4110*/  @!P4 IMAD R13, R70, R90, R3 ;  /* 0x0000005a460dc224 */ /* 0x008fe200078e0203 */
[----:B------:R-:W-:Y:S04]  /*4120*/  BSSY B1, `(.L_x_133) ;  /* 0x0000006000017945 */ /* 0x000fe80003800000 */
[----:B------:R3:W-:Y:S01]  /*4130*/  @!P4 STG.E.U8 desc[UR36][R6.64+0x58], R13 ;  /* 0x0000580d0600c986 */ /* 0x0007e2000c101124 */
[----:B------:R-:W-:Y:S05]  /*4140*/  @P3 BRA `(.L_x_134) ;  /* 0x00000000000c3947 */ /* 0x000fea0003800000 */
[----:B------:R-:W5:Y:S02]  /*4150*/  LDG.E.U8 R102, desc[UR36][R10.64+0x59] ;  /* 0x000059240a667981 */ /* 0x000f64000c1e1100 */
[----:B-----5:R-:W-:-:S05]  /*4160*/  PRMT R0, R102, 0x8880, RZ ;  /* 0x0000888066007816 */ /* 0x020fca00000000ff */
[----:B------:R-:W-:-:S07]  /*4170*/  IMAD R3, R0, R91, RZ ;  /* 0x0000005b00037224 */ /* 0x000fce00078e02ff */
.L_x_134:
[----:B------:R-:W-:Y:S05]  /*4180*/  BSYNC B1 ;  /* 0x0000000000017941 */ /* 0x000fea0003800000 */
.L_x_133:
[----:B------:R-:W-:Y:S01]  /*4190*/  @!P3 IMAD R71, R71, R90, R3 ;  /* 0x0000005a4747b224 */ /* 0x000fe200078e0203 */
[----:B------:R-:W-:Y:S04]  /*41a0*/  BSSY B1, `(.L_x_135) ;  /* 0x0000006000017945 */ /* 0x000fe80003800000 */
[----:B------:R0:W-:Y:S01]  /*41b0*/  @!P3 STG.E.U8 desc[UR36][R6.64+0x59], R71 ;  /* 0x000059470600b986 */ /* 0x0001e2000c101124 */
[----:B------:R-:W-:Y:S05]  /*41c0*/  @P5 BRA `(.L_x_136) ;  /* 0x00000000000c5947 */ /* 0x000fea0003800000 */
[----:B------:R-:W5:Y:S02]  /*41d0*/  LDG.E.U8 R102, desc[UR36][R8.64+0x60] ;  /* 0x0000602408667981 */ /* 0x000f64000c1e1100 */
[----:B-----5:R-:W-:-:S05]  /*41e0*/  PRMT R0, R102, 0x8880, RZ ;  /* 0x0000888066007816 */ /* 0x020fca00000000ff */
[----:B------:R-:W-:-:S07]  /*41f0*/  IMAD R3, R0, R91, RZ ;  /* 0x0000005b00037224 */ /* 0x000fce00078e02ff */
.L_x_136:
[----:B------:R-:W-:Y:S05]  /*4200*/  BSYNC B1 ;  /* 0x0000000000017941 */ /* 0x000fea0003800000 */
.L_x_135:
[----:B---3--:R-:W-:Y:S01]  /*4210*/  @!P5 IMAD R13, R72, R90, R3 ;  /* 0x0000005a480dd224 */ /* 0x008fe200078e0203 */
[----:B------:R-:W-:Y:S04]  /*4220*/  BSSY B1, `(.L_x_137) ;  /* 0x0000006000017945 */ /* 0x000fe80003800000 */
[----:B------:R3:W-:Y:S01]  /*4230*/  @!P5 STG.E.U8 desc[UR36][R4.64+0x60], R13 ;  /* 0x0000600d0400d986 */ /* 0x0007e2000c101124 */
[----:B------:R-:W-:Y:S05]  /*4240*/  @P2 BRA `(.L_x_138) ;  /* 0x00000000000c2947 */ /* 0x000fea0003800000 */
[----:B------:R-:W5:Y:S02]  /*4250*/  LDG.E.U8 R102, desc[UR36][R8.64+0x61] ;  /* 0x0000612408667981 */ /* 0x000f64000c1e1100 */
[----:B-----5:R-:W-:-:S05]  /*4260*/  PRMT R0, R102, 0x8880, RZ ;  /* 0x0000888066007816 */ /* 0x020fca00000000ff */
[----:B------:R-:W-:-:S07]  /*4270*/  IMAD R3, R0, R91, RZ ;  /* 0x0000005b00037224 */ /* 0x000fce00078e02ff */
.L_x_138:
[----:B------:R-:W-:Y:S05]  /*4280*/  BSYNC B1 ;  /* 0x0000000000017941 */ /* 0x000fea0003800000 */
.L_x_137:
        /* <DEDUP_REMOVED lines=11> */
.L_x_140:
[----:B------:R-:W-:Y:S05]  /*4340*/  BSYNC B1 ;  /* 0x0000000000017941 */ /* 0x000fea0003800000 */
.L_x_139:
[----:B---3--:R-:W-:Y:S01]  /*4350*/  @!P4 IMAD R13, R74, R90, R3 ;  /* 0x0000005a4a0dc224 */ /* 0x008fe200078e0203 */
[----:B------:R-:W-:Y:S04]  /*4360*/  BSSY B1, `(.L_x_141) ;  /* 0x0000006000017945 */ /* 0x000fe80003800000 */
[----:B------:R3:W-:Y:S01]  /*4370*/  @!P4 STG.E.U8 desc[UR36][R6.64+0x60], R13 ;  /* 0x0000600d0600c986 */ /* 0x0007e2000c101124 */
[----:B------:R-:W-:Y:S05]  /*4380*/  @P3 BRA `(.L_x_142) ;  /* 0x00000000000c3947 */ /* 0x000fea0003800000 */
[----:B------:R-:W5:Y:S02]  /*4390*/  LDG.E.U8 R102, desc[UR36][R10.64+0x61] ;  /* 0x000061240a667981 */ /* 0x000f64000c1e1100 */
[----:B-----5:R-:W-:-:S05]  /*43a0*/  PRMT R0, R102, 0x8880, RZ ;  /* 0x0000888066007816 */ /* 0x020fca00000000ff */
[----:B------:R-:W-:-:S07]  /*43b0*/  IMAD R3, R0, R91, RZ ;  /* 0x0000005b00037224 */ /* 0x000fce00078e02ff */
.L_x_142:
[----:B------:R-:W-:Y:S05]  /*43c0*/  BSYNC B1 ;  /* 0x0000000000017941 */ /* 0x000fea0003800000 */
.L_x_141:
[----:B------:R-:W-:Y:S01]  /*43d0*/  @!P3 IMAD R75, R75, R90, R3 ;  /* 0x0000005a4b4bb224 */ /* 0x000fe200078e0203 */
[----:B------:R-:W-:Y:S04]  /*43e0*/  BSSY B1, `(.L_x_143) ;  /* 0x0000006000017945 */ /* 0x000fe80003800000 */
[----:B------:R0:W-:Y:S01]  /*43f0*/  @!P3 STG.E.U8 desc[UR36][R6.64+0x61], R75 ;  /* 0x0000614b0600b986 */ /* 0x0001e2000c101124 */
[----:B------:R-:W-:Y:S05]  /*4400*/  @P5 BRA `(.L_x_144) ;  /* 0x00000000000c5947 */ /* 0x000fea0003800000 */
[----:B------:R-:W5:Y:S02]  /*4410*/  LDG.E.U8 R102, desc[UR36][R8.64+0x68] ;  /* 0x0000682408667981 */ /* 0x000f64000c1e1100 */
[----:B-----5:R-:W-:-:S05]  /*4420*/  PRMT R0, R102, 0x8880, RZ ;  /* 0x0000888066007816 */ /* 0x020fca00000000ff */
[----:B------:R-:W-:-:S07]  /*4430*/  IMAD R3, R0, R91, RZ ;  /* 0x0000005b00037224 */ /* 0x000fce00078e02ff */
.L_x_144:
[----:B------:R-:W-:Y:S05]  /*4440*/  BSYNC B1 ;  /* 0x0000000000017941 */ /* 0x000fea0003800000 */
.L_x_143:
[----:B---3--:R-:W-:Y:S01]  /*4450*/  @!P5 IMAD R13, R76, R90, R3 ;  /* 0x0000005a4c0dd224 */ /* 0x008fe200078e0203 */
[----:B------:R-:W-:Y:S04]  /*4460*/  BSSY B1, `(.L_x_145) ;  /* 0x0000006000017945 */ /* 0x000fe80003800000 */
[----:B------:R3:W-:Y:S01]  /*4470*/  @!P5 STG.E.U8 desc[UR36][R4.64+0x68], R13 ;  /* 0x0000680d0400d986 */ /* 0x0007e2000c101124 */
[----:B------:R-:W-:Y:S05]  /*4480*/  @P2 BRA `(.L_x_146) ;  /* 0x00000000000c2947 */ /* 0x000fea0003800000 */
[----:B------:R-:W5:Y:S02]  /*4490*/  LDG.E.U8 R102, desc[UR36][R8.64+0x69] ;  /* 0x0000692408667981 */ /* 0x000f64000c1e1100 */
[----:B-----5:R-:W-:-:S05]  /*44a0*/  PRMT R0, R102, 0x8880, RZ ;  /* 0x0000888066007816 */ /* 0x020fca00000000ff */
[----:B------:R-:W-:-:S07]  /*44b0*/  IMAD R3, R0, R91, RZ ;  /* 0x0000005b00037224 */ /* 0x000fce00078e02ff */
.L_x_146:
[----:B------:R-:W-:Y:S05]  /*44c0*/  BSYNC B1 ;  /* 0x0000000000017941 */ /* 0x000fea0003800000 */
.L_x_145:
        /* <DEDUP_REMOVED lines=11> */
.L_x_148:
[----:B------:R-:W-:Y:S05]  /*4580*/  BSYNC B1 ;  /* 0x0000000000017941 */ /* 0x000fea0003800000 */
.L_x_147:
[----:B---3--:R-:W-:Y:S01]  /*4590*/  @!P4 IMAD R13, R78, R90, R3 ;  /* 0x0000005a4e0dc224 */ /* 0x008fe200078e0203 */
[----:B------:R-:W-:Y:S04]  /*45a0*/  BSSY B1, `(.L_x_149) ;  /* 0x0000006000017945 */ /* 0x000fe80003800000 */
[----:B------:R3:W-:Y:S01]  /*45b0*/  @!P4 STG.E.U8 desc[UR36][R6.64+0x68], R13 ;  /* 0x0000680d0600c986 */ /* 0x0007e2000c101124 */
[----:B------:R-:W-:Y:S05]  /*45c0*/  @P3 BRA `(.L_x_150) ;  /* 0x00000000000c3947 */ /* 0x000fea0003800000 */
[----:B------:R-:W5:Y:S02]  /*45d0*/  LDG.E.U8 R102, desc[UR36][R10.64+0x69] ;  /* 0x000069240a667981 */ /* 0x000f64000c1e1100 */
[----:B-----5:R-:W-:-:S05]  /*45e0*/  PRMT R0, R102, 0x8880, RZ ;  /* 0x0000888066007816 */ /* 0x020fca00000000ff */
[----:B------:R-:W-:-:S07]  /*45f0*/  IMAD R3, R0, R91, RZ ;  /* 0x0000005b00037224 */ /* 0x000fce00078e02ff */
.L_x_150:
[----:B------:R-:W-:Y:S05]  /*4600*/  BSYNC B1 ;  /* 0x0000000000017941 */ /* 0x000fea0003800000 */
.L_x_149:
[----:B------:R-:W-:Y:S01]  /*4610*/  @!P3 IMAD R79, R79, R90, R3 ;  /* 0x0000005a4f4fb224 */ /* 0x000fe200078e0203 */
[----:B------:R-:W-:Y:S04]  /*4620*/  BSSY B1, `(.L_x_151) ;  /* 0x0000006000017945 */ /* 0x000fe80003800000 */
[----:B------:R0:W-:Y:S01]  /*4630*/  @!P3 STG.E.U8 desc[UR36][R6.64+0x69], R79 ;  /* 0x0000694f0600b986 */ /* 0x0001e2000c101124 */
[----:B------:R-:W-:Y:S05]  /*4640*/  @P5 BRA `(.L_x_152) ;  /* 0x00000000000c5947 */ /* 0x000fea0003800000 */
[----:B------:R-:W5:Y:S02]  /*4650*/  LDG.E.U8 R102, desc[UR36][R8.64+0x70] ;  /* 0x0000702408667981 */ /* 0x000f64000c1e1100 */
[----:B-----5:R-:W-:-:S05]  /*4660*/  PRMT R0, R102, 0x8880, RZ ;  /* 0x0000888066007816 */ /* 0x020fca00000000ff */
[----:B------:R-:W-:-:S07]  /*4670*/  IMAD R3, R0, R91, RZ ;  /* 0x0000005b00037224 */ /* 0x000fce00078e02ff */
.L_x_152:
[----:B------:R-:W-:Y:S05]  /*4680*/  BSYNC B1 ;  /* 0x0000000000017941 */ /* 0x000fea0003800000 */
.L_x_151:
[----:B---3--:R-:W-:Y:S01]  /*4690*/  @!P5 IMAD R13, R80, R90, R3 ;  /* 0x0000005a500dd224 */ /* 0x008fe200078e0203 */
[----:B------:R-:W-:Y:S04]  /*46a0*/  BSSY B1, `(.L_x_153) ;  /* 0x0000006000017945 */ /* 0x000fe80003800000 */
[----:B------:R3:W-:Y:S01]  /*46b0*/  @!P5 STG.E.U8 desc[UR36][R4.64+0x70], R13 ;  /* 0x0000700d0400d986 */ /* 0x0007e2000c101124 */
[----:B------:R-:W-:Y:S05]  /*46c0*/  @P2 BRA `(.L_x_154) ;  /* 0x00000000000c2947 */ /* 0x000fea0003800000 */
[----:B------:R-:W5:Y:S02]  /*46d0*/  LDG.E.U8 R102, desc[UR36][R8.64+0x71] ;  /* 0x0000712408667981 */ /* 0x000f64000c1e1100 */
[----:B-----5:R-:W-:-:S05]  /*46e0*/  PRMT R0, R102, 0x8880, RZ ;  /* 0x0000888066007816 */ /* 0x020fca00000000ff */
[----:B------:R-:W-:-:S07]  /*46f0*/  IMAD R3, R0, R91, RZ ;  /* 0x0000005b00037224 */ /* 0x000fce00078e02ff */
.L_x_154:
[----:B------:R-:W-:Y:S05]  /*4700*/  BSYNC B1 ;  /* 0x0000000000017941 */ /* 0x000fea0003800000 */
.L_x_153:
[----:B------:R-:W-:Y:S01]  /*4710*/  ISETP.LT.OR P4, PT, R19, 0x71, !P0 ;  /* 0x000000711300780c */ /* 0x000fe20004781670 */
[----:B------:R-:W-:Y:S01]  /*4720*/  @!P2 IMAD R81, R81, R90, R3 ;  /* 0x0000005a5151a224 */ /* 0x000fe200078e0203 */
[----:B------:R-:W-:Y:S01]  /*4730*/  BSSY B1, `(.L_x_155) ;  /* 0x000000a000017945 */ /* 0x000fe20003800000 */
[C---:B------:R-:W-:Y:S02]  /*4740*/  ISETP.LT.OR P3, PT, R19.reuse, 0x72, !P0 ;  /* 0x000000721300780c */ /* 0x040fe40004761670 */
[C---:B------:R-:W-:Y:S01]  /*4750*/  ISETP.LT.OR P5, PT, R19.reuse, 0x79, !P0 ;  /* 0x000000791300780c */ /* 0x040fe200047a1670 */
[----:B------:R0:W-:Y:S01]  /*4760*/  @!P2 STG.E.U8 desc[UR36][R4.64+0x71], R81 ;  /* 0x000071510400a986 */ /* 0x0001e2000c101124 */
[C---:B------:R-:W-:Y:S02]  /*4770*/  ISETP.LT.OR P2, PT, R19.reuse, 0x79, !P1 ;  /* 0x000000791300780c */ /* 0x040fe40004f41670 */
[----:B------:R-:W-:-:S04]  /*4780*/  ISETP.LT.OR P1, PT, R19, 0x7a, !P1 ;  /* 0x0000007a1300780c */ /* 0x000fc80004f21670 */
[----:B------:R-:W-:Y:S09]  /*4790*/  @P4 BRA `(.L_x_156) ;  /* 0x00000000000c4947 */ /* 0x000ff20003800000 */
[----:B------:R-:W5:Y:S02]  /*47a0*/  LDG.E.U8 R102, desc[UR36][R10.64+0x70] ;  /* 0x000070240a667981 */ /* 0x000f64000c1e1100 */
[----:B-----5:R-:W-:-:S05]  /*47b0*/  PRMT R0, R102, 0x8880, RZ ;  /* 0x0000888066007816 */ /* 0x020fca00000000ff */
[----:B------:R-:W-:-:S07]  /*47c0*/  IMAD R3, R0, R91, RZ ;  /* 0x0000005b00037224 */ /* 0x000fce00078e02ff */
.L_x_156:
[----:B------:R-:W-:Y:S05]  /*47d0*/  BSYNC B1 ;  /* 0x0000000000017941 */ /* 0x000fea0003800000 */
.L_x_155:
[----:B---3--:R-:W-:Y:S01]  /*47e0*/  @!P4 IMAD R13, R82, R90, R3 ;  /* 0x0000005a520dc224 */ /* 0x008fe200078e0203 */
[----:B------:R-:W-:Y:S04]  /*47f0*/  BSSY B1, `(.L_x_157) ;  /* 0x0000006000017945 */ /* 0x000fe80003800000 */
[----:B------:R3:W-:Y:S01]  /*4800*/  @!P4 STG.E.U8 desc[UR36][R6.64+0x70], R13 ;  /* 0x0000700d0600c986 */ /* 0x0007e2000c101124 */
[----:B------:R-:W-:Y:S05]  /*4810*/  @P3 BRA `(.L_x_158) ;  /* 0x00000000000c3947 */ /* 0x000fea0003800000 */
[----:B------:R-:W5:Y:S02]  /*4820*/  LDG.E.U8 R102, desc[UR36][R10.64+0x71] ;  /* 0x000071240a667981 */ /* 0x000f64000c1e1100 */
[----:B-----5:R-:W-:-:S05]  /*4830*/  PRMT R0, R102, 0x8880, RZ ;  /* 0x0000888066007816 */ /* 0x020fca00000000ff */
[----:B------:R-:W-:-:S07]  /*4840*/  IMAD R3, R0, R91, RZ ;  /* 0x0000005b00037224 */ /* 0x000fce00078e02ff */
.L_x_158:
[----:B------:R-:W-:Y:S05]  /*4850*/  BSYNC B1 ;  /* 0x0000000000017941 */ /* 0x000fea0003800000 */
.L_x_157:
[----:B------:R-:W-:Y:S01]  /*4860*/  @!P3 IMAD R83, R83, R90, R3 ;  /* 0x0000005a5353b224 */ /* 0x000fe200078e0203 */
[----:B------:R-:W-:Y:S04]  /*4870*/  BSSY B1, `(.L_x_159) ;  /* 0x0000006000017945 */ /* 0x000fe80003800000 */
[----:B------:R0:W-:Y:S01]  /*4880*/  @!P3 STG.E.U8 desc[UR36][R6.64+0x71], R83 ;  /* 0x000071530600b986 */ /* 0x0001e2000c101124 */
[----:B------:R-:W-:Y:S05]  /*4890*/  @P2 BRA `(.L_x_160) ;  /* 0x00000000000c2947 */ /* 0x000fea0003800000 */
[----:B------:R-:W5:Y:S02]  /*48a0*/  LDG.E.U8 R102, desc[UR36][R8.64+0x78] ;  /* 0x0000782408667981 */ /* 0x000f64000c1e1100 */
[----:B-----5:R-:W-:-:S05]  /*48b0*/  PRMT R0, R102, 0x8880, RZ ;  /* 0x0000888066007816 */ /* 0x020fca00000000ff */
[----:B------:R-:W-:-:S07]  /*48c0*/  IMAD R3, R0, R91, RZ ;  /* 0x0000005b00037224 */ /* 0x000fce00078e02ff */
.L_x_160:
[----:B------:R-:W-:Y:S05]  /*48d0*/  BSYNC B1 ;  /* 0x0000000000017941 */ /* 0x000fea0003800000 */
.L_x_159:
[----:B---3--:R-:W-:Y:S01]  /*48e0*/  @!P2 IMAD R13, R84, R90, R3 ;  /* 0x0000005a540da224 */ /* 0x008fe200078e0203 */
[----:B------:R-:W-:Y:S04]  /*48f0*/  BSSY B1, `(.L_x_161) ;  /* 0x0000006000017945 */ /* 0x000fe80003800000 */
[----:B------:R3:W-:Y:S01]  /*4900*/  @!P2 STG.E.U8 desc[UR36][R4.64+0x78], R13 ;  /* 0x0000780d0400a986 */ /* 0x0007e2000c101124 */
[----:B------:R-:W-:Y:S05]  /*4910*/  @P1 BRA `(.L_x_162) ;  /* 0x00000000000c1947 */ /* 0x000fea0003800000 */
[----:B------:R-:W5:Y:S02]  /*4920*/  LDG.E.U8 R102, desc[UR36][R8.64+0x79] ;  /* 0x0000792408667981 */ /* 0x000f64000c1e1100 */
[----:B-----5:R-:W-:-:S05]  /*4930*/  PRMT R0, R102, 0x8880, RZ ;  /* 0x0000888066007816 */ /* 0x020fca00000000ff */
[----:B------:R-:W-:-:S07]  /*4940*/  IMAD R3, R0, R91, RZ ;  /* 0x0000005b00037224 */ /* 0x000fce00078e02ff */
.L_x_162:
[----:B------:R-:W-:Y:S05]  /*4950*/  BSYNC B1 ;  /* 0x0000000000017941 */ /* 0x000fea0003800000 */
.L_x_161:
[----:B------:R-:W-:Y:S01]  /*4960*/  @!P1 IMAD R85, R85, R90, R3 ;  /* 0x0000005a55559224 */ /* 0x000fe200078e0203 */
[----:B------:R-:W-:Y:S04]  /*4970*/  BSSY B1, `(.L_x_163) ;  /* 0x0000006000017945 */ /* 0x000fe80003800000 */
[----:B------:R0:W-:Y:S01]  /*4980*/  @!P1 STG.E.U8 desc[UR36][R4.64+0x79], R85 ;  /* 0x0000795504009986 */ /* 0x0001e2000c101124 */
[----:B------:R-:W-:Y:S05]  /*4990*/  @P5 BRA `(.L_x_164) ;  /* 0x00000000000c5947 */ /* 0x000fea0003800000 */
[----:B------:R-:W5:Y:S02]  /*49a0*/  LDG.E.U8 R102, desc[UR36][R10.64+0x78] ;  /* 0x000078240a667981 */ /* 0x000f64000c1e1100 */
[----:B-----5:R-:W-:-:S05]  /*49b0*/  PRMT R0, R102, 0x8880, RZ ;  /* 0x0000888066007816 */ /* 0x020fca00000000ff */
[----:B------:R-:W-:-:S07]  /*49c0*/  IMAD R3, R0, R91, RZ ;  /* 0x0000005b00037224 */ /* 0x000fce00078e02ff */
.L_x_164:
[----:B------:R-:W-:Y:S05]  /*49d0*/  BSYNC B1 ;  /* 0x0000000000017941 */ /* 0x000fea0003800000 */
.L_x_163:
[----:B0123--:R-:W-:Y:S01]  /*49e0*/  @!P5 IMAD R5, R86, R90, R3 ;  /* 0x0000005a5605d224 */ /* 0x00ffe200078e0203 */
[----:B------:R-:W-:Y:S01]  /*49f0*/  ISETP.LT.OR P0, PT, R19, 0x7a, !P0 ;  /* 0x0000007a1300780c */ /* 0x000fe20004701670 */
[----:B------:R-:W-:Y:S03]  /*4a00*/  BSSY B1, `(.L_x_165) ;  /* 0x0000006000017945 */ /* 0x000fe60003800000 */
[----:B------:R0:W-:Y:S09]  /*4a10*/  @!P5 STG.E.U8 desc[UR36][R6.64+0x78], R5 ;  /* 0x000078050600d986 */ /* 0x0001f2000c101124 */
[----:B------:R-:W-:Y:S05]  /*4a20*/  @P0 BRA `(.L_x_166) ;  /* 0x00000000000c0947 */ /* 0x000fea0003800000 */
[----:B------:R-:W2:Y:S02]  /*4a30*/  LDG.E.U8 R102, desc[UR36][R10.64+0x79] ;  /* 0x000079240a667981 */ /* 0x000ea4000c1e1100 */
[----:B--2---:R-:W-:-:S05]  /*4a40*/  PRMT R0, R102, 0x8880, RZ ;  /* 0x0000888066007816 */ /* 0x004fca00000000ff */
[----:B------:R-:W-:-:S07]  /*4a50*/  IMAD R3, R0, R91, RZ ;  /* 0x0000005b00037224 */ /* 0x000fce00078e02ff */
.L_x_166:
[----:B------:R-:W-:Y:S05]  /*4a60*/  BSYNC B1 ;  /* 0x0000000000017941 */ /* 0x000fea0003800000 */
.L_x_165:
[----:B------:R-:W-:Y:S01]  /*4a70*/  IMAD R3, R87, R90, R3 ;  /* 0x0000005a57037224 */ /* 0x000fe200078e0203 */
[----:B------:R-:W-:Y:S06]  /*4a80*/  @P0 BRA `(.L_x_167) ;  /* 0x0000000c00100947 */ /* 0x000fec0003800000 */
[----:B------:R1:W-:Y:S01]  /*4a90*/  STG.E.U8 desc[UR36][R6.64+0x79], R3 ;  /* 0x0000790306007986 */ /* 0x0003e2000c101124 */
[----:B------:R-:W-:Y:S05]  /*4aa0*/  BRA `(.L_x_167) ;  /* 0x0000000c00087947 */ /* 0x000fea0003800000 */
.L_x_38:
[C---:B------:R-:W-:Y:S02]  /*4ab0*/  ISETP.GE.AND P1, PT, R20.reuse, 0x1, PT ;  /* 0x000000011400780c */ /* 0x040fe40003f26270 */
[----:B------:R-:W-:Y:S02]  /*4ac0*/  ISETP.GE.AND P0, PT, R20, 0x9, PT ;  /* 0x000000091400780c */ /* 0x000fe40003f06270 */
[C---:B------:R-:W-:Y:S02]  /*4ad0*/  ISETP.LT.OR P4, PT, R19.reuse, 0x1, !P1 ;  /* 0x000000011300780c */ /* 0x040fe40004f81670 */
[C---:B------:R-:W-:Y:S02]  /*4ae0*/  ISETP.LT.OR P3, PT, R19.reuse, 0x2, !P1 ;  /* 0x000000021300780c */ /* 0x040fe40004f61670 */
[C---:B------:R-:W-:Y:S02]  /*4af0*/  ISETP.LT.OR P2, PT, R19.reuse, 0x1, !P0 ;  /* 0x000000011300780c */ /* 0x040fe40004741670 */
[----:B------:R-:W-:-:S07]  /*4b00*/  ISETP.LT.OR P5, PT, R19, 0x2, !P0 ;  /* 0x000000021300780c */ /* 0x000fce00047a1670 */
[-C--:B------:R-:W-:Y:S02]  /*4b10*/  @!P4 IMAD R3, R24, R90.reuse, RZ ;  /* 0x0000005a1803c224 */ /* 0x080fe400078e02ff */
[-C--:B------:R-:W-:Y:S02]  /*4b20*/  @!P3 IMAD R25, R25, R90.reuse, RZ ;  /* 0x0000005a1919b224 */ /* 0x080fe400078e02ff */
[-C--:B------:R-:W-:Y:S01]  /*4b30*/  @!P2 IMAD R9, R26, R90.reuse, RZ ;  /* 0x0000005a1a09a224 */ /* 0x080fe200078e02ff */
[----:B------:R0:W-:Y:S01]  /*4b40*/  @!P4 STG.E.U8 desc[UR36][R4.64], R3 ;  /* 0x000000030400c986 */ /* 0x0001e2000c101124 */
[----:B------:R-:W-:Y:S01]  /*4b50*/  ISETP.LT.OR P4, PT, R19, 0x9, !P1 ;  /* 0x000000091300780c */ /* 0x000fe20004f81670 */
[----:B------:R-:W-:Y:S02]  /*4b60*/  @!P5 IMAD R27, R27, R90, RZ ;  /* 0x0000005a1b1bd224 */ /* 0x000fe400078e02ff */
[----:B------:R-:W-:Y:S01]  /*4b70*/  @!P3 STG.E.U8 desc[UR36][R4.64+0x1], R25 ;  /* 0x000001190400b986 */ /* 0x000fe2000c101124 */
[----:B------:R-:W-:-:S03]  /*4b80*/  ISETP.LT.OR P3, PT, R19, 0xa, !P1 ;  /* 0x0000000a1300780c */ /* 0x000fc60004f61670 */
[----:B------:R1:W-:Y:S01]  /*4b90*/  @!P2 STG.E.U8 desc[UR36][R6.64], R9 ;  /* 0x000000090600a986 */ /* 0x0003e2000c101124 */
[----:B------:R-:W-:-:S03]  /*4ba0*/  ISETP.LT.OR P2, PT, R19, 0x9, !P0 ;  /* 0x000000091300780c */ /* 0x000fc60004741670 */
[----:B------:R-:W-:Y:S01]  /*4bb0*/  @!P5 STG.E.U8 desc[UR36][R6.64+0x1], R27 ;  /* 0x0000011b0600d986 */ /* 0x000fe2000c101124 */
[----:B------:R-:W-:Y:S01]  /*4bc0*/  ISETP.LT.OR P5, PT, R19, 0xa, !P0 ;  /* 0x0000000a1300780c */ /* 0x000fe200047a1670 */
[----:B------:R-:W-:-:S04]  /*4bd0*/  @!P4 IMAD R11, R28, R90, RZ ;  /* 0x0000005a1c0bc224 */ /* 0x000fc800078e02ff */
[-C--:B------:R-:W-:Y:S01]  /*4be0*/  @!P3 IMAD R29, R29, R90.reuse, RZ ;  /* 0x0000005a1d1db224 */ /* 0x080fe200078e02ff */
[----:B------:R-:W-:Y:S01]  /*4bf0*/  @!P4 STG.E.U8 desc[UR36][R4.64+0x8], R11 ;  /* 0x0000080b0400c986 */ /* 0x000fe2000c101124 */
[C---:B------:R-:W-:Y:S02]  /*4c00*/  ISETP.LT.OR P4, PT, R19.reuse, 0x11, !P1 ;  /* 0x000000111300780c */ /* 0x040fe40004f81670 */
[-C--:B0-----:R-:W-:Y:S01]  /*4c10*/  @!P2 IMAD R3, R30, R90.reuse, RZ ;  /* 0x0000005a1e03a224 */ /* 0x081fe200078e02ff */
[----:B------:R-:W-:Y:S01]  /*4c20*/  @!P3 STG.E.U8 desc[UR36][R4.64+0x9], R29 ;  /* 0x0000091d0400b986 */ /* 0x000fe2000c101124 */
[----:B------:R-:W-:Y:S02]  /*4c30*/  ISETP.LT.OR P3, PT, R19, 0x12, !P1 ;  /* 0x000000121300780c */ /* 0x000fe40004f61670 */
[----:B------:R-:W-:Y:S01]  /*4c40*/  @!P5 IMAD R31, R31, R90, RZ ;  /* 0x0000005a1f1fd224 */ /* 0x000fe200078e02ff */
[----:B------:R0:W-:Y:S01]  /*4c50*/  @!P2 STG.E.U8 desc[UR36][R6.64+0x8], R3 ;  /* 0x000008030600a986 */ /* 0x0001e2000c101124 */
[----:B------:R-:W-:-:S03]  /*4c60*/  ISETP.LT.OR P2, PT, R19, 0x11, !P0 ;  /* 0x000000111300780c */ /* 0x000fc60004741670 */
[----:B------:R-:W-:Y:S01]  /*4c70*/  @!P5 STG.E.U8 desc[UR36][R6.64+0x9], R31 ;  /* 0x0000091f0600d986 */ /* 0x000fe2000c101124 */
[----:B------:R-:W-:Y:S01]  /*4c80*/  ISETP.LT.OR P5, PT, R19, 0x12, !P0 ;  /* 0x000000121300780c */ /* 0x000fe200047a1670 */
[----:B-1----:R-:W-:-:S04]  /*4c90*/  @!P4 IMAD R9, R32, R90, RZ ;  /* 0x0000005a2009c224 */ /* 0x002fc800078e02ff */
        /* <DEDUP_REMOVED lines=109> */
[----:B------:R1:W-:Y:S01]  /*5370*/  @!P4 STG.E.U8 desc[UR36][R4.64+0x58], R11 ;  /* 0x0000580b0400c986 */ /* 0x0003e2000c101124 */
        /* <DEDUP_REMOVED lines=13> */
[-C--:B-1----:R-:W-:Y:S01]  /*5450*/  @!P2 IMAD R11, R74, R90.reuse, RZ ;  /* 0x0000005a4a0ba224 */ /* 0x082fe200078e02ff */
[----:B------:R-:W-:Y:S01]  /*5460*/  @!P3 STG.E.U8 desc[UR36][R4.64+0x61], R73 ;  /* 0x000061490400b986 */ /* 0x000fe2000c101124 */
[----:B------:R-:W-:Y:S02]  /*5470*/  ISETP.LT.OR P3, PT, R19, 0x6a, !P1 ;  /* 0x0000006a1300780c */ /* 0x000fe40004f61670 */
[----:B------:R-:W-:Y:S01]  /*5480*/  @!P5 IMAD R75, R75, R90, RZ ;  /* 0x0000005a4b4bd224 */ /* 0x000fe200078e02ff */
[----:B------:R1:W-:Y:S01]  /*5490*/  @!P2 STG.E.U8 desc[UR36][R6.64+0x60], R11 ;  /* 0x0000600b0600a986 */ /* 0x0003e2000c101124 */
[----:B------:R-:W-:-:S03]  /*54a0*/  ISETP.LT.OR P2, PT, R19, 0x69, !P0 ;  /* 0x000000691300780c */ /* 0x000fc60004741670 */
[----:B------:R-:W-:Y:S01]  /*54b0*/  @!P5 STG.E.U8 desc[UR36][R6.64+0x61], R75 ;  /* 0x0000614b0600d986 */ /* 0x000fe2000c101124 */
[----:B------:R-:W-:Y:S01]  /*54c0*/  ISETP.LT.OR P5, PT, R19, 0x6a, !P0 ;  /* 0x0000006a1300780c */ /* 0x000fe200047a1670 */
[----:B0-----:R-:W-:-:S04]  /*54d0*/  @!P4 IMAD R3, R76, R90, RZ ;  /* 0x0000005a4c03c224 */ /* 0x001fc800078e02ff */
[-C--:B------:R-:W-:Y:S01]  /*54e0*/  @!P3 IMAD R77, R77, R90.reuse, RZ ;  /* 0x0000005a4d4db224 */ /* 0x080fe200078e02ff */
[----:B------:R0:W-:Y:S01]  /*54f0*/  @!P4 STG.E.U8 desc[UR36][R4.64+0x68], R3 ;  /* 0x000068030400c986 */ /* 0x0001e2000c101124 */
[C---:B------:R-:W-:Y:S02]  /*5500*/  ISETP.LT.OR P4, PT, R19.reuse, 0x72, !P1 ;  /* 0x000000721300780c */ /* 0x040fe40004f81670 */
[-C--:B--2---:R-:W-:Y:S01]  /*5510*/  @!P2 IMAD R9, R78, R90.reuse, RZ ;  /* 0x0000005a4e09a224 */ /* 0x084fe200078e02ff */
[----:B------:R-:W-:Y:S01]  /*5520*/  @!P3 STG.E.U8 desc[UR36][R4.64+0x69], R77 ;  /* 0x0000694d0400b986 */ /* 0x000fe2000c101124 */
[----:B------:R-:W-:Y:S02]  /*5530*/  ISETP.LT.OR P3, PT, R19, 0x71, !P1 ;  /* 0x000000711300780c */ /* 0x000fe40004f61670 */
[----:B------:R-:W-:Y:S01]  /*5540*/  @!P5 IMAD R79, R79, R90, RZ ;  /* 0x0000005a4f4fd224 */ /* 0x000fe200078e02ff */
[----:B------:R-:W-:Y:S01]  /*5550*/  @!P2 STG.E.U8 desc[UR36][R6.64+0x68], R9 ;  /* 0x000068090600a986 */ /* 0x000fe2000c101124 */
[----:B------:R-:W-:-:S03]  /*5560*/  ISETP.LT.OR P2, PT, R19, 0x71, !P0 ;  /* 0x000000711300780c */ /* 0x000fc60004741670 */
[----:B------:R-:W-:Y:S01]  /*5570*/  @!P5 STG.E.U8 desc[UR36][R6.64+0x69], R79 ;  /* 0x0000694f0600d986 */ /* 0x000fe2000c101124 */
[----:B------:R-:W-:Y:S01]  /*5580*/  ISETP.LT.OR P5, PT, R19, 0x79, !P0 ;  /* 0x000000791300780c */ /* 0x000fe200047a1670 */
[----:B------:R-:W-:-:S04]  /*5590*/  @!P4 IMAD R81, R81, R90, RZ ;  /* 0x0000005a5151c224 */ /* 0x000fc800078e02ff */
[-C--:B-1----:R-:W-:Y:S01]  /*55a0*/  @!P3 IMAD R11, R80, R90.reuse, RZ ;  /* 0x0000005a500bb224 */ /* 0x082fe200078e02ff */
[----:B------:R-:W-:Y:S01]  /*55b0*/  @!P4 STG.E.U8 desc[UR36][R4.64+0x71], R81 ;  /* 0x000071510400c986 */ /* 0x000fe2000c101124 */
[C---:B------:R-:W-:Y:S02]  /*55c0*/  ISETP.LT.OR P4, PT, R19.reuse, 0x72, !P0 ;  /* 0x000000721300780c */ /* 0x040fe40004781670 */
[C---:B------:R-:W-:Y:S01]  /*55d0*/  ISETP.LT.OR P0, PT, R19.reuse, 0x7a, !P0 ;  /* 0x0000007a1300780c */ /* 0x040fe20004701670 */
[----:B------:R1:W-:Y:S01]  /*55e0*/  @!P3 STG.E.U8 desc[UR36][R4.64+0x70], R11 ;  /* 0x0000700b0400b986 */ /* 0x0003e2000c101124 */
[C---:B------:R-:W-:Y:S01]  /*55f0*/  ISETP.LT.OR P3, PT, R19.reuse, 0x79, !P1 ;  /* 0x000000791300780c */ /* 0x040fe20004f61670 */
[----:B0-----:R-:W-:Y:S01]  /*5600*/  @!P2 IMAD R3, R82, R90, RZ ;  /* 0x0000005a5203a224 */ /* 0x001fe200078e02ff */
[----:B------:R-:W-:-:S04]  /*5610*/  ISETP.LT.OR P1, PT, R19, 0x7a, !P1 ;  /* 0x0000007a1300780c */ /* 0x000fc80004f21670 */
[----:B------:R2:W-:Y:S03]  /*5620*/  @!P2 STG.E.U8 desc[UR36][R6.64+0x70], R3 ;  /* 0x000070030600a986 */ /* 0x0005e6000c101124 */
[-C--:B------:R-:W-:Y:S02]  /*5630*/  @!P4 IMAD R83, R83, R90.reuse, RZ ;  /* 0x0000005a5353c224 */ /* 0x080fe400078e02ff */
[-C--:B-1----:R-:W-:Y:S02]  /*5640*/  @!P5 IMAD R11, R86, R90.reuse, RZ ;  /* 0x0000005a560bd224 */ /* 0x082fe400078e02ff */
[-C--:B------:R-:W-:Y:S01]  /*5650*/  @!P3 IMAD R9, R84, R90.reuse, RZ ;  /* 0x0000005a5409b224 */ /* 0x080fe200078e02ff */
[----:B------:R2:W-:Y:S01]  /*5660*/  @!P4 STG.E.U8 desc[UR36][R6.64+0x71], R83 ;  /* 0x000071530600c986 */ /* 0x0005e2000c101124 */
[-C--:B------:R-:W-:Y:S02]  /*5670*/  @!P1 IMAD R85, R85, R90.reuse, RZ ;  /* 0x0000005a55559224 */ /* 0x080fe400078e02ff */
[----:B------:R-:W-:Y:S01]  /*5680*/  @!P0 IMAD R87, R87, R90, RZ ;  /* 0x0000005a57578224 */ /* 0x000fe200078e02ff */
[----:B------:R2:W-:Y:S04]  /*5690*/  @!P3 STG.E.U8 desc[UR36][R4.64+0x78], R9 ;  /* 0x000078090400b986 */ /* 0x0005e8000c101124 */
[----:B------:R2:W-:Y:S04]  /*56a0*/  @!P1 STG.E.U8 desc[UR36][R4.64+0x79], R85 ;  /* 0x0000795504009986 */ /* 0x0005e8000c101124 */
[----:B------:R2:W-:Y:S04]  /*56b0*/  @!P5 STG.E.U8 desc[UR36][R6.64+0x78], R11 ;  /* 0x0000780b0600d986 */ /* 0x0005e8000c101124 */
[----:B------:R2:W-:Y:S02]  /*56c0*/  @!P0 STG.E.U8 desc[UR36][R6.64+0x79], R87 ;  /* 0x0000795706008986 */ /* 0x0005e4000c101124 */
.L_x_167:
[----:B------:R-:W-:Y:S05]  /*56d0*/  BSYNC B0 ;  /* 0x0000000000007941 */ /* 0x000fea0003800000 */
.L_x_37:
[----:B0-2---:R-:W2:Y:S01]  /*56e0*/  LDL.64 R4, [R1] ;  /* 0x0000000001047983 */ /* 0x005ea20000100a00 */
[----:B------:R-:W-:Y:S01]  /*56f0*/  ULDC.64 UR4, c[0x0][0x650] ;  /* 0x0001940000047ab9 */ /* 0x000fe20000000a00 */
[----:B------:R-:W-:Y:S02]  /*5700*/  IMAD.U32 R0, RZ, RZ, UR44 ;  /* 0x0000002cff007e24 */ /* 0x000fe4000f8e00ff */
[----:B------:R-:W-:Y:S02]  /*5710*/  IMAD.MOV.U32 R22, RZ, RZ, -0x1 ;  /* 0xffffffffff167424 */ /* 0x000fe400078e00ff */
[----:B------:R0:W-:Y:S01]  /*5720*/  SYNCS.ARRIVE.TRANS64.A1T0 RZ, [R0+UR46], RZ ;  /* 0x000000ff00ff79a7 */ /* 0x0001e2000810002e */
[----:B------:R-:W-:Y:S02]  /*5730*/  IMAD.MOV.U32 R19, RZ, RZ, -0x1 ;  /* 0xffffffffff137424 */ /* 0x000fe400078e00ff */
[----:B------:R-:W-:Y:S01]  /*5740*/  IMAD.MOV.U32 R18, RZ, RZ, -0x1 ;  /* 0xffffffffff127424 */ /* 0x000fe200078e00ff */
[----:B0-----:R-:W-:-:S02]  /*5750*/  PRMT R0, RZ, 0x7610, R0 ;  /* 0x00007610ff007816 */ /* 0x001fc40000000000 */
[----:B--2---:R-:W-:-:S05]  /*5760*/  LEA R16, P0, R4, R16, 0x1 ;  /* 0x0000001004107211 */ /* 0x004fca00078008ff */
[----:B------:R-:W-:Y:S01]  /*5770*/  IMAD.X R17, R98, 0x1, R17, P0 ;  /* 0x0000000162117824 */ /* 0x000fe200000e0611 */
[----:B------:R-:W-:-:S04]  /*5780*/  ISETP.GE.U32.AND P0, PT, R16, UR4, PT ;  /* 0x0000000410007c0c */ /* 0x000fc8000bf06070 */
[----:B------:R-:W-:-:S13]  /*5790*/  ISETP.GE.U32.AND.EX P0, PT, R17, UR5, PT, P0 ;  /* 0x0000000511007c0c */ /* 0x000fda000bf06100 */
[----:B------:R-:W-:Y:S05]  /*57a0*/  @P0 BRA `(.L_x_168) ;  /* 0x00000004004c0947 */ /* 0x000fea0003800000 */
[----:B------:R-:W0:Y:S01]  /*57b0*/  LDC.64 R10, c[0x0][0x628] ;  /* 0x00018a00ff0a7b82 */ /* 0x000e220000000a00 */
[----:B------:R-:W2:Y:S01]  /*57c0*/  S2R R12, SR_CTAID.X ;  /* 0x00000000000c7919 */ /* 0x000ea20000002500 */
[----:B------:R-:W-:Y:S02]  /*57d0*/  IMAD.MOV.U32 R8, RZ, RZ, R16 ;  /* 0x000000ffff087224 */ /* 0x000fe400078e0010 */
[----:B------:R-:W-:Y:S01]  /*57e0*/  IMAD.MOV.U32 R9, RZ, RZ, R17 ;  /* 0x000000ffff097224 */ /* 0x000fe200078e0011 */
[----:B------:R-:W3:Y:S03]  /*57f0*/  S2R R19, SR_CTAID.Y ;  /* 0x0000000000137919 */ /* 0x000ee60000002600 */
[----:B------:R-:W1:Y:S08]  /*5800*/  LDC R0, c[0x0][0x630] ;  /* 0x00018c00ff007b82 */ /* 0x000e700000000800 */
[----:B------:R-:W1:Y:S01]  /*5810*/  LDC.64 R14, c[0x0][0x620] ;  /* 0x00018800ff0e7b82 */ /* 0x000e620000000a00 */
[----:B0-----:R-:W-:-:S04]  /*5820*/  ISETP.NE.U32.AND P0, PT, R10, RZ, PT ;  /* 0x000000ff0a00720c */ /* 0x001fc80003f05070 */
[----:B------:R-:W-:-:S13]  /*5830*/  ISETP.NE.AND.EX P0, PT, R11, RZ, PT, P0 ;  /* 0x000000ff0b00720c */ /* 0x000fda0003f05300 */
[----:B-123--:R-:W-:Y:S05]  /*5840*/  @!P0 BRA `(.L_x_169) ;  /* 0x0000000000288947 */ /* 0x00efea0003800000 */
[----:B------:R-:W0:Y:S02]  /*5850*/  LDC R3, c[0x0][0x634] ;  /* 0x00018d00ff037b82 */ /* 0x000e240000000800 */
[----:B0-----:R-:W-:-:S05]  /*5860*/  IADD3 R3, P0, R16, R3, RZ ;  /* 0x0000000310037210 */ /* 0x001fca0007f1e0ff */
[----:B------:R-:W-:-:S04]  /*5870*/  IMAD.X R13, RZ, RZ, R17, P0 ;  /* 0x000000ffff0d7224 */ /* 0x000fc800000e0611 */
[----:B------:R-:W-:-:S04]  /*5880*/  IMAD.WIDE.U32 R4, R13, R10, RZ ;  /* 0x0000000a0d047225 */ /* 0x000fc800078e00ff */
[----:B----4-:R-:W-:-:S04]  /*5890*/  IMAD.WIDE.U32 R6, P0, R3, R11, R4 ;  /* 0x0000000b03067225 */ /* 0x010fc80007800004 */
[----:B------:R-:W-:-:S04]  /*58a0*/  IMAD.WIDE.U32 R4, R3, R10, RZ ;  /* 0x0000000a03047225 */ /* 0x000fc800078e00ff */
[----:B------:R-:W-:Y:S01]  /*58b0*/  IMAD.X R9, RZ, RZ, RZ, P0 ;  /* 0x000000ffff097224 */ /* 0x000fe200000e06ff */
[----:B------:R-:W-:Y:S01]  /*58c0*/  IADD3 RZ, P0, R5, R6, RZ ;  /* 0x0000000605ff7210 */ /* 0x000fe20007f1e0ff */
[----:B------:R-:W-:-:S04]  /*58d0*/  IMAD.MOV.U32 R8, RZ, RZ, R7 ;  /* 0x000000ffff087224 */ /* 0x000fc800078e0007 */
[----:B------:R-:W-:-:S08]  /*58e0*/  IMAD.WIDE.U32.X R8, R13, R11, R8, P0 ;  /* 0x0000000b0d087225 */ /* 0x000fd000000e0408 */
.L_x_169:
[-CC-:B------:R-:W-:Y:S01]  /*58f0*/  SHF.R.U64 R18, R8, R0.reuse, R9.reuse ;  /* 0x0000000008127219 */ /* 0x180fe20000001209 */
[----:B------:R-:W0:Y:S01]  /*5900*/  LDC.64 R24, c[0x0][0x640] ;  /* 0x00019000ff187b82 */ /* 0x000e220000000a00 */
[----:B------:R-:W-:Y:S01]  /*5910*/  SHF.R.U32.HI R0, RZ, R0, R9 ;  /* 0x00000000ff007219 */ /* 0x000fe20000011609 */
[----:B------:R-:W-:Y:S01]  /*5920*/  ULDC UR4, c[0x0][0x150] ;  /* 0x0000540000047ab9 */ /* 0x000fe20000000800 */
[----:B------:R-:W-:Y:S02]  /*5930*/  IADD3 R3, P0, RZ, -R18, RZ ;  /* 0x80000012ff037210 */ /* 0x000fe40007f1e0ff */
[----:B----4-:R-:W-:-:S03]  /*5940*/  I2FP.F32.U32 R7, R12 ;  /* 0x0000000c00077245 */ /* 0x010fc60000201000 */
[----:B------:R-:W1:Y:S01]  /*5950*/  LDC R6, c[0x0][0x618] ;  /* 0x00018600ff067b82 */ /* 0x000e620000000800 */
[----:B------:R-:W-:Y:S02]  /*5960*/  IMAD.X R5, RZ, RZ, ~R0, P0 ;  /* 0x000000ffff057224 */ /* 0x000fe400000e0e00 */
[----:B------:R-:W-:Y:S01]  /*5970*/  FMUL R7, R7, UR4 ;  /* 0x0000000407077c20 */ /* 0x000fe20008400000 */
[----:B------:R-:W-:Y:S01]  /*5980*/  ULDC UR4, c[0x0][0x154] ;  /* 0x0000550000047ab9 */ /* 0x000fe20000000800 */
[-C--:B------:R-:W-:Y:S02]  /*5990*/  IMAD R0, R5, R14.reuse, RZ ;  /* 0x0000000e05007224 */ /* 0x080fe400078e02ff */
[C---:B------:R-:W-:Y:S01]  /*59a0*/  IMAD.WIDE.U32 R4, R3.reuse, R14, R16 ;  /* 0x0000000e03047225 */ /* 0x040fe200078e0010 */
[----:B------:R-:W2:Y:S01]  /*59b0*/  LDC R8, c[0x0][0x608] ;  /* 0x00018200ff087b82 */ /* 0x000ea20000000800 */
[----:B------:R-:W3:Y:S02]  /*59c0*/  F2I.U32.TRUNC.NTZ R7, R7 ;  /* 0x0000000700077305 */ /* 0x000ee4000020f000 */
[----:B------:R-:W-:Y:S01]  /*59d0*/  IMAD R3, R3, R15, R0 ;  /* 0x0000000f03037224 */ /* 0x000fe200078e0200 */
[----:B------:R-:W-:-:S03]  /*59e0*/  I2FP.F32.U32 R0, R19 ;  /* 0x0000001300007245 */ /* 0x000fc60000201000 */
[----:B------:R-:W-:Y:S01]  /*59f0*/  IMAD.IADD R3, R5, 0x1, R3 ;  /* 0x0000000105037824 */ /* 0x000fe200078e0203 */
[----:B------:R-:W4:Y:S01]  /*5a00*/  LDC R11, c[0x0][0x658] ;  /* 0x00019600ff0b7b82 */ /* 0x000f220000000800 */
[----:B0-----:R-:W-:-:S04]  /*5a10*/  ISETP.NE.U32.AND P0, PT, R24, RZ, PT ;  /* 0x000000ff1800720c */ /* 0x001fc80003f05070 */
[----:B------:R-:W-:-:S03]  /*5a20*/  ISETP.NE.AND.EX P0, PT, R25, RZ, PT, P0 ;  /* 0x000000ff1900720c */ /* 0x000fc60003f05300 */
[----:B------:R-:W0:Y:S01]  /*5a30*/  LDC R9, c[0x0][0x144] ;  /* 0x00005100ff097b82 */ /* 0x000e220000000800 */
[-C--:B-1----:R-:W-:Y:S01]  /*5a40*/  SHF.R.U64 R10, R4, R6.reuse, R3 ;  /* 0x00000006040a7219 */ /* 0x082fe20000001203 */
[----:B---3--:R-:W-:Y:S01]  /*5a50*/  IMAD.MOV R7, RZ, RZ, -R7 ;  /* 0x000000ffff077224 */ /* 0x008fe200078e0a07 */
[----:B------:R-:W-:Y:S01]  /*5a60*/  SHF.R.U32.HI R3, RZ, R6, R3 ;  /* 0x00000006ff037219 */ /* 0x000fe20000011603 */
[----:B------:R-:W-:-:S04]  /*5a70*/  FMUL R6, R0, UR4 ;  /* 0x0000000400067c20 */ /* 0x000fc80008400000 */
[----:B------:R-:W1:Y:S01]  /*5a80*/  LDC R20, c[0x0][0x148] ;  /* 0x00005200ff147b82 */ /* 0x000e620000000800 */
[----:B------:R3:W0:Y:S01]  /*5a90*/  F2I.U32.TRUNC.NTZ R14, R6 ;  /* 0x00000006000e7305 */ /* 0x000622000020f000 */
[-CC-:B--2---:R-:W-:Y:S02]  /*5aa0*/  SHF.R.U64 R13, R10, R8.reuse, R3.reuse ;  /* 0x000000080a0d7219 */ /* 0x184fe40000001203 */
[----:B------:R-:W-:-:S04]  /*5ab0*/  SHF.R.U32.HI R0, RZ, R8, R3 ;  /* 0x00000008ff007219 */ /* 0x000fc80000011603 */
[----:B------:R-:W2:Y:S01]  /*5ac0*/  LDC R21, c[0x0][0x648] ;  /* 0x00019200ff157b82 */ /* 0x000ea20000000800 */
[-CC-:B----4-:R-:W-:Y:S02]  /*5ad0*/  SHF.R.U64 R15, R13, R11.reuse, R0.reuse ;  /* 0x0000000b0d0f7219 */ /* 0x190fe40000001200 */
[----:B------:R-:W-:-:S03]  /*5ae0*/  SHF.R.U32.HI R5, RZ, R11, R0 ;  /* 0x0000000bff057219 */ /* 0x000fc60000011600 */
[----:B------:R-:W-:Y:S02]  /*5af0*/  IMAD.MOV.U32 R4, RZ, RZ, R15 ;  /* 0x000000ffff047224 */ /* 0x000fe400078e000f */
[----:B------:R-:W4:Y:S01]  /*5b00*/  LDC R26, c[0x0][0x638] ;  /* 0x00018e00ff1a7b82 */ /* 0x000f220000000800 */
[----:B0-----:R-:W-:-:S07]  /*5b10*/  IMAD R22, R9, R7, R12 ;  /* 0x0000000709167224 */ /* 0x001fce00078e020c */
[----:B------:R-:W0:Y:S08]  /*5b20*/  LDC R27, c[0x0][0x610] ;  /* 0x00018400ff1b7b82 */ /* 0x000e300000000800 */
[----:B------:R-:W0:Y:S01]  /*5b30*/  LDC R28, c[0x0][0x600] ;  /* 0x00018000ff1c7b82 */ /* 0x000e220000000800 */
[----:B-123--:R-:W-:Y:S05]  /*5b40*/  @!P0 BRA `(.L_x_170) ;  /* 0x0000000000288947 */ /* 0x00efea0003800000 */
[----:B------:R-:W1:Y:S02]  /*5b50*/  LDC R0, c[0x0][0x64c] ;  /* 0x00019300ff007b82 */ /* 0x000e640000000800 */
[----:B-1----:R-:W-:-:S05]  /*5b60*/  IADD3 R3, P0, R15, R0, RZ ;  /* 0x000000000f037210 */ /* 0x002fca0007f1e0ff */
        /* <DEDUP_REMOVED lines=8> */
.L_x_170:
[----:B------:R-:W-:Y:S01]  /*5bf0*/  ISETP.NE.AND P0, PT, R2, 0x1, PT ;  /* 0x000000010200780c */ /* 0x000fe20003f05270 */
[----:B------:R-:W-:Y:S01]  /*5c00*/  IMAD.MOV R14, RZ, RZ, -R14 ;  /* 0x000000ffff0e7224 */ /* 0x000fe200078e0a0e */
[----:B------:R-:W-:Y:S02]  /*5c10*/  SHF.R.U64 R0, R4, R21, R5 ;  /* 0x0000001504007219 */ /* 0x000fe40000001205 */
[----:B------:R-:W-:Y:S02]  /*5c20*/  LOP3.LUT R3, R13, R100, RZ, 0xc0, !PT ;  /* 0x000000640d037212 */ /* 0x000fe400078ec0ff */
[----:B------:R-:W-:Y:S01]  /*5c30*/  LOP3.LUT R5, R10, R99, RZ, 0xc0, !PT ;  /* 0x000000630a057212 */ /* 0x000fe200078ec0ff */
[----:B------:R-:W-:Y:S02]  /*5c40*/  IMAD.MOV R4, RZ, RZ, -R0 ;  /* 0x000000ffff047224 */ /* 0x000fe400078e0a00 */
[----:B------:R-:W-:Y:S02]  /*5c50*/  IMAD R3, R96, R0, R3 ;  /* 0x0000000060037224 */ /* 0x000fe400078e0203 */
[----:B----4-:R-:W-:-:S02]  /*5c60*/  IMAD R0, R4, R26, R15 ;  /* 0x0000001a04007224 */ /* 0x010fc400078e020f */
[----:B------:R-:W-:Y:S02]  /*5c70*/  @P0 IMAD R22, R20, R14, R19 ;  /* 0x0000000e14160224 */ /* 0x000fe400078e0213 */
[----:B------:R-:W-:Y:S02]  /*5c80*/  IMAD.MOV.U32 R4, RZ, RZ, 0x1 ;  /* 0x00000001ff047424 */ /* 0x000fe400078e00ff */
[----:B0-----:R-:W-:Y:S02]  /*5c90*/  IMAD R22, R3, R27, R22 ;  /* 0x0000001b03167224 */ /* 0x001fe400078e0216 */
[----:B------:R-:W-:Y:S01]  /*5ca0*/  IMAD R3, R0, R28, R5 ;  /* 0x0000001c00037224 */ /* 0x000fe200078e0205 */
[----:B------:R-:W-:-:S04]  /*5cb0*/  PRMT R0, R4, 0x7610, R0 ;  /* 0x0000761004007816 */ /* 0x000fc80000000000 */
[----:B------:R-:W-:Y:S02]  /*5cc0*/  SEL R19, R3, R22, !P0 ;  /* 0x0000001603137207 */ /* 0x000fe40004000000 */
[----:B------:R-:W-:-:S07]  /*5cd0*/  SEL R22, R22, R3, !P0 ;  /* 0x0000000316167207 */ /* 0x000fce0004000000 */
.L_x_168:
[----:B------:R-:W-:Y:S01]  /*5ce0*/  LOP3.LUT P0, RZ, R0, 0xff, RZ, 0xc0, !PT ;  /* 0x000000ff00ff7812 */ /* 0x000fe2000780c0ff */
[----:B------:R-:W-:Y:S01]  /*5cf0*/  UIMAD.WIDE.U32 UR4, UR38, 0x38e38e39, URZ ;  /* 0x38e38e39260478a5 */ /* 0x000fe2000f8e003f */
[----:B------:R-:W-:-:S03]  /*5d00*/  LOP3.LUT R103, R103, 0x1, RZ, 0x3c, !PT ;  /* 0x0000000167677812 */ /* 0x000fc600078e3cff */
[----:B------:R-:W-:-:S04]  /*5d10*/  USHF.R.U32.HI UR4, URZ, 0x1, UR5 ;  /* 0x000000013f047899 */ /* 0x000fc80008011605 */
[----:B------:R-:W-:-:S04]  /*5d20*/  UIMAD UR38, UR4, -0x9, UR38 ;  /* 0xfffffff7042678a4 */ /* 0x000fc8000f8e0226 */
[----:B------:R-:W-:Y:S08]  /*5d30*/  @P0 BRA `(.L_x_171) ;  /* 0xffffffb800b00947 */ /* 0x000ff0000383ffff */
[----:B------:R-:W-:Y:S05]  /*5d40*/  EXIT ;  /* 0x000000000000794d */ /* 0x000fea0003800000 */
.L_x_18:
[----:B------:R-:W-:-:S08]  /*5d50*/  ISETP.NE.AND P0, PT, R14, RZ, PT ;  /* 0x000000ff0e00720c */ /* 0x000fd00003f05270 */
[----:B0-----:R-:W0:-:S00]  /*5d60*/  USETMAXREG.DEALLOC.CTAPOOL 0x28 ;  /* 0x00000028000079c8 */ /* 0x001e0000080e0500 */
[----:B------:R-:W-:Y:S05]  /*5d70*/  @P0 EXIT ;  /* 0x000000000000094d */ /* 0x000fea0003800000 */
[----:B0-----:R-:W-:Y:S01]  /*5d80*/  LOP3.LUT P0, RZ, R8, 0xff, RZ, 0xc0, !PT ;  /* 0x000000ff08ff7812 */ /* 0x001fe2000780c0ff */
[----:B------:R-:W-:Y:S02]  /*5d90*/  IMAD.MOV.U32 R3, RZ, RZ, 0x1 ;  /* 0x00000001ff037424 */ /* 0x000fe400078e00ff */
[----:B------:R-:W-:-:S10]  /*5da0*/  IMAD.MOV.U32 R8, RZ, RZ, RZ ;  /* 0x000000ffff087224 */ /* 0x000fd400078e00ff */
[----:B------:R-:W-:Y:S05]  /*5db0*/  @!P0 BRA `(.L_x_172) ;  /* 0x0000000c00308947 */ /* 0x000fea0003800000 */
[----:B------:R-:W0:Y:S01]  /*5dc0*/  S2R R12, SR_CgaCtaId ;  /* 0x00000000000c7919 */ /* 0x000e220000008800 */
[----:B------:R-:W-:Y:S01]  /*5dd0*/  LOP3.LUT P0, RZ, R5, 0x1f, RZ, 0xc0, !PT ;  /* 0x0000001f05ff7812 */ /* 0x000fe2000780c0ff */
[----:B------:R-:W-:Y:S01]  /*5de0*/  ULDC UR5, c[0x0][0x658] ;  /* 0x0001960000057ab9 */ /* 0x000fe20000000800 */
[C---:B------:R-:W-:Y:S01]  /*5df0*/  ISETP.NE.AND P2, PT, R4.reuse, RZ, PT ;  /* 0x000000ff0400720c */ /* 0x040fe20003f45270 */
[----:B------:R-:W-:Y:S01]  /*5e00*/  UMOV UR6, 0xffffffff ;  /* 0xffffffff00067882 */ /* 0x000fe20000000000 */
[----:B------:R-:W-:Y:S01]  /*5e10*/  ISETP.NE.OR P0, PT, R4, RZ, !P0 ;  /* 0x000000ff0400720c */ /* 0x000fe20004705670 */
[----:B------:R-:W-:Y:S01]  /*5e20*/  BSSY B0, `(.L_x_172) ;  /* 0x00000c5000007945 */ /* 0x000fe20003800000 */
[----:B------:R-:W-:Y:S01]  /*5e30*/  USHF.L.U32 UR6, UR6, UR5, URZ ;  /* 0x0000000506067299 */ /* 0x000fe2000800063f */
[----:B------:R-:W-:Y:S01]  /*5e40*/  IMAD.MOV.U32 R10, RZ, RZ, 0x1 ;  /* 0x00000001ff0a7424 */ /* 0x000fe200078e00ff */
[----:B------:R-:W-:Y:S01]  /*5e50*/  LOP3.LUT R9, R23, 0x2, RZ, 0xfc, !PT ;  /* 0x0000000217097812 */ /* 0x000fe200078efcff */
[----:B------:R-:W-:Y:S01]  /*5e60*/  IMAD.MOV.U32 R3, RZ, RZ, 0x1 ;  /* 0x00000001ff037424 */ /* 0x000fe200078e00ff */
[----:B------:R-:W-:Y:S01]  /*5e70*/  ULDC UR4, c[0x0][0x600] ;  /* 0x0001800000047ab9 */ /* 0x000fe20000000800 */
[----:B------:R-:W-:Y:S01]  /*5e80*/  IMAD.MOV.U32 R8, RZ, RZ, RZ ;  /* 0x000000ffff087224 */ /* 0x000fe200078e00ff */
[----:B------:R-:W-:Y:S01]  /*5e90*/  UMOV UR7, 0x1 ;  /* 0x0000000100077882 */ /* 0x000fe20000000000 */
[----:B------:R-:W-:-:S02]  /*5ea0*/  UIADD3 UR19, UR40, 0x1, URZ ;  /* 0x0000000128137890 */ /* 0x000fc4000fffe03f */
[----:B------:R-:W-:Y:S02]  /*5eb0*/  UIADD3 UR15, UR4, -0x1, URZ ;  /* 0xffffffff040f7890 */ /* 0x000fe4000fffe03f */
[----:B------:R-:W-:Y:S02]  /*5ec0*/  USHF.L.U32 UR17, UR7, UR5, URZ ;  /* 0x0000000507117299 */ /* 0x000fe4000800063f */
[----:B------:R-:W-:Y:S01]  /*5ed0*/  ULOP3.LUT UR16, URZ, UR6, URZ, 0x33, !UPT ;  /* 0x000000063f107292 */ /* 0x000fe2000f8e333f */
[----:B------:R-:W-:Y:S01]  /*5ee0*/  ULDC.64 UR20, c[0x0][0x198] ;  /* 0x0000660000147ab9 */ /* 0x000fe20000000a00 */
[C---:B0-----:R-:W-:Y:S02]  /*5ef0*/  IMAD.SHL.U32 R4, R12.reuse, 0x800, RZ ;  /* 0x000008000c047824 */ /* 0x041fe400078e00ff */
[----:B------:R-:W-:-:S03]  /*5f00*/  IMAD.SHL.U32 R12, R12, 0x10, RZ ;  /* 0x000000100c0c7824 */ /* 0x000fc600078e00ff */
[----:B------:R-:W-:Y:S02]  /*5f10*/  LOP3.LUT R4, R4, 0x3800, RZ, 0xc0, !PT ;  /* 0x0000380004047812 */ /* 0x000fe400078ec0ff */
[----:B------:R-:W-:-:S03]  /*5f20*/  LOP3.LUT R12, R12, 0x70, RZ, 0xc0, !PT ;  /* 0x000000700c0c7812 */ /* 0x000fc600078ec0ff */
[----:B------:R-:W-:-:S07]  /*5f30*/  VIADD R11, R4, 0x12180 ;  /* 0x00012180040b7836 */ /* 0x000fce0000000000 */
.L_x_184:
[----:B------:R-:W-:-:S03]  /*5f40*/  UMOV UR4, 0xffffffff ;  /* 0xffffffff00047882 */ /* 0x000fc60000000000 */
[----:B------:R-:W-:Y:S05]  /*5f50*/  BRA.DIV UR4, `(.L_x_173) ;  /* 0x0000001204987947 */ /* 0x000fea000b800000 */
[----:B------:R-:W-:-:S13]  /*5f60*/  ELECT P6, URZ, PT ;  /* 0x00000000003f782f */ /* 0x000fda00038c0000 */
.L_x_202:
[----:B------:R-:W0:Y:S01]  /*5f70*/  LDC R4, c[0x0][0x28c] ;  /* 0x0000a300ff047b82 */ /* 0x000e220000000800 */
[----:B------:R-:W-:Y:S01]  /*5f80*/  BSSY B1, `(.L_x_174) ;  /* 0x0000039000017945 */ /* 0x000fe20003800000 */
[----:B0-----:R-:W-:-:S13]  /*5f90*/  ISETP.LT.OR P6, PT, R4, 0x1, !P6 ;  /* 0x000000010400780c */ /* 0x001fda00077c1670 */
[----:B------:R-:W-:Y:S05]  /*5fa0*/  @P6 BRA `(.L_x_175) ;  /* 0x0000000000d86947 */ /* 0x000fea0003800000 */
[----:B------:R-:W-:Y:S02]  /*5fb0*/  IMAD.SHL.U32 R22, R22, 0x40, RZ ;  /* 0x0000004016167824 */ /* 0x000fe400078e00ff */
[----:B------:R-:W-:Y:S02]  /*5fc0*/  IMAD R19, R19, 0x80, R12 ;  /* 0x0000008013137824 */ /* 0x000fe400078e020c */
[----:B------:R-:W-:Y:S02]  /*5fd0*/  IMAD.MOV.U32 R15, RZ, RZ, RZ ;  /* 0x000000ffff0f7224 */ /* 0x000fe400078e00ff */
[----:B------:R-:W-:Y:S02]  /*5fe0*/  IMAD.U32 R20, RZ, RZ, UR19 ;  /* 0x00000013ff147e24 */ /* 0x000fe4000f8e00ff */
[----:B------:R-:W-:Y:S02]  /*5ff0*/  IMAD.MOV.U32 R4, RZ, RZ, R3 ;  /* 0x000000ffff047224 */ /* 0x000fe400078e0003 */
[----:B------:R-:W-:-:S07]  /*6000*/  IMAD.MOV.U32 R6, RZ, RZ, R8 ;  /* 0x000000ffff067224 */ /* 0x000fce00078e0008 */
.L_x_179:
[----:B------:R-:W0:Y:S01]  /*6010*/  S2R R14, SR_CgaCtaId ;  /* 0x00000000000e7919 */ /* 0x000e220000008800 */
[----:B------:R-:W-:Y:S01]  /*6020*/  MOV R5, 0x400 ;  /* 0x0000040000057802 */ /* 0x000fe20000000f00 */
[----:B------:R-:W1:Y:S03]  /*6030*/  @!P2 LDC R7, c[0x0][0x500] ;  /* 0x00014000ff07ab82 */ /* 0x000e660000000800 */
[----:B0-----:R-:W-:Y:S02]  /*6040*/  LEA R13, R14, R5, 0x18 ;  /* 0x000000050e0d7211 */ /* 0x001fe400078ec0ff */
[----:B------:R-:W-:-:S03]  /*6050*/  SHF.L.U32 R5, R4, 0x1f, RZ ;  /* 0x0000001f04057819 */ /* 0x000fc600000006ff */
[----:B------:R-:W-:-:S04]  /*6060*/  IMAD R14, R6, 0x8, R13 ;  /* 0x00000008060e7824 */ /* 0x000fc800078e020d */
[----:B------:R-:W0:Y:S02]  /*6070*/  SYNCS.PHASECHK.TRANS64.TRYWAIT P1, [R14+URZ+0x48], R5 ;  /* 0x000048050e0075a7 */ /* 0x000e24000802017f */
[----:B01----:R-:W-:Y:S05]  /*6080*/  @!P1 BRA `(.L_x_176) ;  /* 0x00000010006c9947 */ /* 0x003fea0003800000 */
.L_x_203:
[----:B0-----:R-:W-:Y:S01]  /*6090*/  PRMT R5, R9, 0x9910, RZ ;  /* 0x0000991009057816 */ /* 0x001fe200000000ff */
[----:B------:R0:W-:Y:S03]  /*60a0*/  @!P2 SYNCS.ARRIVE.TRANS64 RZ, [R14+URZ], R7 ;  /* 0x000000070effa9a7 */ /* 0x0001e6000800003f */
[----:B------:R-:W-:-:S13]  /*60b0*/  ISETP.NE.AND P1, PT, R5, 0x2, PT ;  /* 0x000000020500780c */ /* 0x000fda0003f25270 */
[----:B0-----:R-:W-:Y:S05]  /*60c0*/  @P1 BRA `(.L_x_177) ;  /* 0x0000000000041947 */ /* 0x001fea0003800000 */
[----:B------:R-:W-:Y:S01]  /*60d0*/  BPT.TRAP 0x1 ;  /* 0x000000040000795c */ /* 0x000fe20000300000 */
.L_x_177:
[----:B------:R-:W-:Y:S05]  /*60e0*/  @P0 BRA `(.L_x_178) ;  /* 0x0000000000040947 */ /* 0x000fea0003800000 */
[----:B------:R-:W-:Y:S01]  /*60f0*/  BPT.TRAP 0x1 ;  /* 0x000000040000795c */ /* 0x000fe20000300000 */
.L_x_178:
[----:B------:R-:W-:Y:S01]  /*6100*/  R2UR UR13, R13 ;  /* 0x000000000d0d72ca */ /* 0x000fe200000e0000 */
[----:B------:R-:W-:Y:S01]  /*6110*/  IMAD R13, R6, 0x2000, R13 ;  /* 0x00002000060d7824 */ /* 0x000fe200078e020d */
[----:B------:R-:W-:Y:S01]  /*6120*/  R2UR UR9, R14 ;  /* 0x000000000e0972ca */ /* 0x000fe200000e0000 */
[----:B------:R-:W-:Y:S01]  /*6130*/  IMAD R5, R6, 0x4000, R11 ;  /* 0x0000400006057824 */ /* 0x000fe200078e020b */
[----:B------:R-:W-:Y:S01]  /*6140*/  UIADD3 UR4, UP0, UR20, 0xf0, URZ ;  /* 0x000000f014047890 */ /* 0x000fe2000ff1e03f */
[----:B------:R-:W-:Y:S01]  /*6150*/  VIADD R20, R20, 0xffffffff ;  /* 0xffffffff14147836 */ /* 0x000fe20000000000 */
[----:B------:R-:W-:Y:S01]  /*6160*/  R2UR UR5, R13 ;  /* 0x000000000d0572ca */ /* 0x000fe200000e0000 */
[----:B------:R-:W-:Y:S01]  /*6170*/  UIADD3 UR22, UP1, UR20, 0x1f0, URZ ;  /* 0x000001f014167890 */ /* 0x000fe2000ff3e03f */
[----:B------:R-:W-:Y:S01]  /*6180*/  R2UR UR8, R5 ;  /* 0x00000000050872ca */ /* 0x000fe200000e0000 */
[----:B------:R-:W-:Y:S01]  /*6190*/  VIADD R6, R6, 0x1 ;  /* 0x0000000106067836 */ /* 0x000fe20000000000 */
[----:B------:R-:W-:Y:S01]  /*61a0*/  R2UR UR11, R22 ;  /* 0x00000000160b72ca */ /* 0x000fe200000e0000 */
[----:B------:R-:W-:Y:S01]  /*61b0*/  UIADD3.X UR23, URZ, UR21, URZ, UP1, !UPT ;  /* 0x000000153f177290 */ /* 0x000fe20008ffe43f */
[----:B------:R-:W-:Y:S01]  /*61c0*/  R2UR UR10, R15 ;  /* 0x000000000f0a72ca */ /* 0x000fe200000e0000 */
[----:B------:R-:W-:Y:S01]  /*61d0*/  UMOV UR6, 0x0 ;  /* 0x0000000000067882 */ /* 0x000fe20000000000 */
[----:B------:R-:W-:Y:S01]  /*61e0*/  R2UR UR12, R18 ;  /* 0x00000000120c72ca */ /* 0x000fe200000e0000 */
[----:B------:R-:W-:Y:S01]  /*61f0*/  UMOV UR7, 0x10000000 ;  /* 0x1000000000077882 */ /* 0x000fe20000000000 */
[----:B------:R-:W-:Y:S01]  /*6200*/  R2UR UR18, R19 ;  /* 0x00000000131272ca */ /* 0x000fe200000e0000 */
[----:B------:R-:W-:Y:S01]  /*6210*/  UMOV UR24, 0xff0000 ;  /* 0x00ff000000187882 */ /* 0x000fe20000000000 */
[----:B------:R-:W-:Y:S01]  /*6220*/  ISETP.GT.AND P3, PT, R20, 0x1, PT ;  /* 0x000000011400780c */ /* 0x000fe20003f64270 */
[----:B------:R-:W-:Y:S01]  /*6230*/  UIADD3 UR14, UR5, 0x180, URZ ;  /* 0x00000180050e7890 */ /* 0x000fe2000fffe03f */
[----:B------:R-:W-:Y:S01]  /*6240*/  ISETP.NE.AND P1, PT, R6, 0x9, PT ;  /* 0x000000090600780c */ /* 0x000fe20003f25270 */
[----:B------:R-:W-:Y:S01]  /*6250*/  UIADD3.X UR5, URZ, UR21, URZ, UP0, !UPT ;  /* 0x000000153f057290 */ /* 0x000fe200087fe43f */
[----:B------:R-:W-:Y:S01]  /*6260*/  VIADD R15, R15, 0x80 ;  /* 0x000000800f0f7836 */ /* 0x000fe20000000000 */
[----:B------:R-:W-:Y:S01]  /*6270*/  UIADD3 UR13, UR13, UR8, URZ ;  /* 0x000000080d0d7290 */ /* 0x000fe2000fffe03f */
[----:B------:R-:W-:-:S02]  /*6280*/  SEL R5, RZ, 0x1, P1 ;  /* 0x00000001ff057807 */ /* 0x000fc40000800000 */
[----:B------:R-:W-:Y:S01]  /*6290*/  UMOV UR8, UR14 ;  /* 0x0000000e00087c82 */ /* 0x000fe20008000000 */
[----:B------:R-:W-:Y:S02]  /*62a0*/  SEL R6, R6, RZ, P1 ;  /* 0x000000ff06067207 */ /* 0x000fe40000800000 */
[----:B------:R-:W-:Y:S01]  /*62b0*/  LOP3.LUT R4, R4, R5, RZ, 0x3c, !PT ;  /* 0x0000000504047212 */ /* 0x000fe200078e3cff */
[----:B------:R0:W-:Y:S02]  /*62c0*/  UTMALDG.3D [UR8], [UR4], desc[UR6] ;  /* 0x00000608040075b4 */ /* 0x0001e40008011000 */
[----:B0-----:R-:W-:Y:S01]  /*62d0*/  UMOV UR11, UR18 ;  /* 0x00000012000b7c82 */ /* 0x001fe20008000000 */
[----:B------:R-:W-:Y:S02]  /*62e0*/  UMOV UR8, UR13 ;  /* 0x0000000d00087c82 */ /* 0x000fe40008000000 */
[----:B------:R0:W-:Y:S02]  /*62f0*/  UTMALDG.3D.MULTICAST [UR8], [UR22], UR24, desc[UR6] ;  /* 0x00000608160073b4 */ /* 0x0001e40008011818 */
[----:B0-----:R-:W-:Y:S05]  /*6300*/  @P3 BRA `(.L_x_179) ;  /* 0xfffffffc00403947 */ /* 0x001fea000383ffff */
.L_x_175:
[----:B------:R-:W-:Y:S05]  /*6310*/  BSYNC B1 ;  /* 0x0000000000017941 */ /* 0x000fea0003800000 */
.L_x_174:
[----:B------:R-:W2:Y:S01]  /*6320*/  LDL.64 R24, [R1] ;  /* 0x0000000001187983 */ /* 0x000ea20000100a00 */
[----:B------:R-:W-:Y:S01]  /*6330*/  LOP3.LUT P4, RZ, R10, 0xff, RZ, 0xc0, !PT ;  /* 0x000000ff0aff7812 */ /* 0x000fe2000788c0ff */
[----:B------:R-:W-:Y:S01]  /*6340*/  VIADD R7, R8, UR40 ;  /* 0x0000002808077c36 */ /* 0x000fe20008000000 */
[----:B------:R-:W-:Y:S01]  /*6350*/  ULDC.64 UR4, c[0x0][0x650] ;  /* 0x0001940000047ab9 */ /* 0x000fe20000000a00 */
[----:B------:R-:W-:Y:S01]  /*6360*/  IMAD.U32 R8, RZ, RZ, UR40 ;  /* 0x00000028ff087e24 */ /* 0x000fe2000f8e00ff */
[----:B------:R-:W-:Y:S01]  /*6370*/  UISETP.GE.U32.AND UP0, UPT, UR40, 0x9, UPT ;  /* 0x000000092800788c */ /* 0x000fe2000bf06070 */
[----:B------:R-:W-:Y:S01]  /*6380*/  BSSY B1, `(.L_x_180) ;  /* 0x000006c000017945 */ /* 0x000fe20003800000 */
[----:B------:R-:W-:Y:S01]  /*6390*/  ISETP.GT.U32.AND P1, PT, R7, 0x8, PT ;  /* 0x000000080700780c */ /* 0x000fe20003f24070 */
[----:B------:R-:W-:Y:S01]  /*63a0*/  IMAD.MOV.U32 R22, RZ, RZ, -0x1 ;  /* 0xffffffffff167424 */ /* 0x000fe200078e00ff */
[----:B------:R-:W-:Y:S01]  /*63b0*/  PRMT R10, RZ, 0x7610, R10 ;  /* 0x00007610ff0a7816 */ /* 0x000fe2000000000a */
[----:B------:R-:W-:Y:S01]  /*63c0*/  IMAD.MOV.U32 R19, RZ, RZ, -0x1 ;  /* 0xffffffffff137424 */ /* 0x000fe200078e00ff */
[----:B------:R-:W-:Y:S01]  /*63d0*/  ISETP.LT.U32.AND P1, PT, R8, 0x9, P1 ;  /* 0x000000090800780c */ /* 0x000fe20000f21070 */
[----:B------:R-:W-:Y:S01]  /*63e0*/  IMAD.MOV.U32 R18, RZ, RZ, -0x1 ;  /* 0xffffffffff127424 */ /* 0x000fe200078e00ff */
[----:B------:R-:W-:Y:S01]  /*63f0*/  PLOP3.LUT P3, PT, PT, PT, UP0, 0x80, 0x0 ;  /* 0x000000000000781c */ /* 0x000fe20003f6f008 */
[----:B------:R-:W0:Y:S01]  /*6400*/  @P4 S2R R5, SR_CgaCtaId ;  /* 0x0000000000054919 */ /* 0x000e220000008800 */
[----:B------:R-:W-:-:S04]  /*6410*/  @P4 MOV R4, 0x400 ;  /* 0x0000040000044802 */ /* 0x000fc80000000f00 */
[----:B0-----:R-:W-:Y:S01]  /*6420*/  @P4 LEA R6, R5, R4, 0x18 ;  /* 0x0000000405064211 */ /* 0x001fe200078ec0ff */
[----:B------:R-:W-:Y:S01]  /*6430*/  IMAD.WIDE.U32 R4, R7, 0x38e38e39, RZ ;  /* 0x38e38e3907047825 */ /* 0x000fe200078e00ff */
[----:B------:R-:W-:Y:S02]  /*6440*/  SEL R4, RZ, 0x1, !P1 ;  /* 0x00000001ff047807 */ /* 0x000fe40004800000 */
[----:B------:R0:W-:Y:S02]  /*6450*/  @P4 SYNCS.ARRIVE.TRANS64.A1T0 RZ, [R6+URZ+0xc8], RZ ;  /* 0x0000c8ff06ff49a7 */ /* 0x0001e4000810003f */
[----:B------:R-:W-:Y:S02]  /*6460*/  LOP3.LUT R3, R3, R4, RZ, 0x3c, !PT ;  /* 0x0000000403037212 */ /* 0x000fe400078e3cff */
[----:B------:R-:W-:Y:S02]  /*6470*/  PRMT R4, RZ, 0x7610, R4 ;  /* 0x00007610ff047816 */ /* 0x000fe40000000004 */
[----:B0-----:R-:W-:-:S04]  /*6480*/  SHF.R.U32.HI R6, RZ, 0x1, R5 ;  /* 0x00000001ff067819 */ /* 0x001fc80000011605 */
[----:B------:R-:W-:Y:S01]  /*6490*/  @P3 LOP3.LUT R3, R3, 0x1, R6, 0x78, !PT ;  /* 0x0000000103033812 */ /* 0x000fe200078e7806 */
[----:B------:R-:W-:Y:S01]  /*64a0*/  IMAD R8, R6, -0x9, R7 ;  /* 0xfffffff706087824 */ /* 0x000fe200078e0207 */
[----:B--2---:R-:W-:-:S04]  /*64b0*/  IADD3 R16, P4, R16, R24, RZ ;  /* 0x0000001810107210 */ /* 0x004fc80007f9e0ff */
[----:B------:R-:W-:Y:S01]  /*64c0*/  ISETP.GE.U32.AND P1, PT, R16, UR4, PT ;  /* 0x0000000410007c0c */ /* 0x000fe2000bf26070 */
[----:B------:R-:W-:-:S05]  /*64d0*/  IMAD.X R17, R17, 0x1, R0, P4 ;  /* 0x0000000111117824 */ /* 0x000fca00020e0600 */
[----:B------:R-:W-:-:S13]  /*64e0*/  ISETP.GE.U32.AND.EX P1, PT, R17, UR5, PT, P1 ;  /* 0x0000000511007c0c */ /* 0x000fda000bf26110 */
[----:B------:R-:W-:Y:S05]  /*64f0*/  @P1 BRA `(.L_x_181) ;  /* 0x0000000400501947 */ /* 0x000fea0003800000 */
[----:B------:R-:W0:Y:S01]  /*6500*/  S2R R13, SR_CTAID.X ;  /* 0x00000000000d7919 */ /* 0x000e220000002500 */
[----:B------:R-:W-:Y:S01]  /*6510*/  ULDC.64 UR4, c[0x0][0x628] ;  /* 0x00018a0000047ab9 */ /* 0x000fe20000000a00 */
[----:B------:R-:W-:Y:S01]  /*6520*/  ULDC UR7, c[0x0][0x630] ;  /* 0x00018c0000077ab9 */ /* 0x000fe20000000800 */
[----:B------:R-:W-:Y:S01]  /*6530*/  ISETP.NE.U32.AND P1, PT, RZ, UR4, PT ;  /* 0x00000004ff007c0c */ /* 0x000fe2000bf25070 */
[----:B------:R-:W1:Y:S01]  /*6540*/  S2R R14, SR_CTAID.Y ;  /* 0x00000000000e7919 */ /* 0x000e620000002600 */
[----:B------:R-:W-:Y:S01]  /*6550*/  ULDC UR8, c[0x0][0x150] ;  /* 0x0000540000087ab9 */ /* 0x000fe20000000800 */
[----:B------:R-:W-:Y:S01]  /*6560*/  IMAD.MOV.U32 R4, RZ, RZ, R16 ;  /* 0x000000ffff047224 */ /* 0x000fe200078e0010 */
[----:B------:R-:W-:Y:S01]  /*6570*/  ISETP.NE.AND.EX P1, PT, RZ, UR5, PT, P1 ;  /* 0x00000005ff007c0c */ /* 0x000fe2000bf25310 */
[----:B------:R-:W-:Y:S01]  /*6580*/  IMAD.MOV.U32 R5, RZ, RZ, R17 ;  /* 0x000000ffff057224 */ /* 0x000fe200078e0011 */
[----:B0-----:R-:W-:-:S11]  /*6590*/  I2FP.F32.U32 R19, R13 ;  /* 0x0000000d00137245 */ /* 0x001fd60000201000 */
[----:B------:R-:W-:Y:S05]  /*65a0*/  @!P1 BRA `(.L_x_182) ;  /* 0x0000000000289947 */ /* 0x000fea0003800000 */
[----:B------:R-:W-:Y:S02]  /*65b0*/  ULDC UR6, c[0x0][0x634] ;  /* 0x00018d0000067ab9 */ /* 0x000fe40000000800 */
[----:B------:R-:W-:-:S05]  /*65c0*/  IADD3 R5, P1, R16, UR6, RZ ;  /* 0x0000000610057c10 */ /* 0x000fca000ff3e0ff */
[----:B------:R-:W-:-:S04]  /*65d0*/  IMAD.X R15, RZ, RZ, R17, P1 ;  /* 0x000000ffff0f7224 */ /* 0x000fc800008e0611 */
[----:B------:R-:W-:-:S04]  /*65e0*/  IMAD.WIDE.U32 R6, R15, UR4, RZ ;  /* 0x000000040f067c25 */ /* 0x000fc8000f8e00ff */
[----:B------:R-:W-:-:S04]  /*65f0*/  IMAD.WIDE.U32 R6, P1, R5, UR5, R6 ;  /* 0x0000000505067c25 */ /* 0x000fc8000f820006 */
[----:B------:R-:W-:-:S04]  /*6600*/  IMAD.WIDE.U32 R4, R5, UR4, RZ ;  /* 0x0000000405047c25 */ /* 0x000fc8000f8e00ff */
[----:B------:R-:W-:Y:S01]  /*6610*/  IMAD.MOV.U32 R4, RZ, RZ, R7 ;  /* 0x000000ffff047224 */ /* 0x000fe200078e0007 */
[----:B------:R-:W-:Y:S01]  /*6620*/  IADD3 RZ, P3, R5, R6, RZ ;  /* 0x0000000605ff7210 */ /* 0x000fe20007f7e0ff */
[----:B------:R-:W-:-:S04]  /*6630*/  IMAD.X R5, RZ, RZ, RZ, P1 ;  /* 0x000000ffff057224 */ /* 0x000fc800008e06ff */
[----:B------:R-:W-:-:S08]  /*6640*/  IMAD.WIDE.U32.X R4, R15, UR5, R4, P3 ;  /* 0x000000050f047c25 */ /* 0x000fd000098e0404 */
.L_x_182:
[--C-:B------:R-:W-:Y:S01]  /*6650*/  SHF.R.U64 R18, R4, UR7, R5.reuse ;  /* 0x0000000704127c19 */ /* 0x100fe20008001205 */
[----:B------:R-:W-:Y:S01]  /*6660*/  FMUL R19, R19, UR8 ;  /* 0x0000000813137c20 */ /* 0x000fe20008400000 */
[----:B------:R-:W-:Y:S01]  /*6670*/  SHF.R.U32.HI R4, RZ, UR7, R5 ;  /* 0x00000007ff047c19 */ /* 0x000fe20008011605 */
[----:B------:R-:W0:Y:S01]  /*6680*/  LDC R6, c[0x0][0x144] ;  /* 0x00005100ff067b82 */ /* 0x000e220000000800 */
[----:B------:R-:W-:Y:S01]  /*6690*/  IADD3 R5, P1, RZ, -R18, RZ ;  /* 0x80000012ff057210 */ /* 0x000fe20007f3e0ff */
[----:B------:R-:W-:Y:S01]  /*66a0*/  ULDC UR6, c[0x0][0x154] ;  /* 0x0000550000067ab9 */ /* 0x000fe20000000800 */
[----:B-1----:R-:W-:Y:S01]  /*66b0*/  I2FP.F32.U32 R7, R14 ;  /* 0x0000000e00077245 */ /* 0x002fe20000201000 */
[----:B------:R-:W1:Y:S01]  /*66c0*/  F2I.U32.TRUNC.NTZ R19, R19 ;  /* 0x0000001300137305 */ /* 0x000e62000020f000 */
[----:B------:R-:W-:Y:S01]  /*66d0*/  ULDC.64 UR4, c[0x0][0x620] ;  /* 0x0001880000047ab9 */ /* 0x000fe20000000a00 */
[----:B------:R-:W-:Y:S01]  /*66e0*/  IMAD.X R4, RZ, RZ, ~R4, P1 ;  /* 0x000000ffff047224 */ /* 0x000fe200008e0e04 */
[----:B------:R-:W-:Y:S01]  /*66f0*/  ISETP.NE.AND P4, PT, R2, 0x1, PT ;  /* 0x000000010200780c */ /* 0x000fe20003f85270 */
[----:B------:R-:W-:Y:S01]  /*6700*/  FMUL R20, R7, UR6 ;  /* 0x0000000607147c20 */ /* 0x000fe20008400000 */
[----:B------:R-:W2:Y:S01]  /*6710*/  LDC R21, c[0x0][0x148] ;  /* 0x00005200ff157b82 */ /* 0x000ea20000000800 */
[----:B------:R-:W-:Y:S01]  /*6720*/  IMAD R4, R4, UR4, RZ ;  /* 0x0000000404047c24 */ /* 0x000fe2000f8e02ff */
[----:B------:R-:W-:-:S02]  /*6730*/  ULDC.64 UR6, c[0x0][0x640] ;  /* 0x0001900000067ab9 */ /* 0x000fc40000000a00 */
[----:B------:R-:W-:Y:S01]  /*6740*/  ISETP.NE.U32.AND P1, PT, RZ, UR6, PT ;  /* 0x00000006ff007c0c */ /* 0x000fe2000bf25070 */
[----:B------:R-:W3:Y:S01]  /*6750*/  F2I.U32.TRUNC.NTZ R20, R20 ;  /* 0x0000001400147305 */ /* 0x000ee2000020f000 */
[C---:B------:R-:W-:Y:S02]  /*6760*/  IMAD R7, R5.reuse, UR5, R4 ;  /* 0x0000000505077c24 */ /* 0x040fe4000f8e0204 */
[----:B------:R-:W-:Y:S01]  /*6770*/  IMAD.WIDE.U32 R4, R5, UR4, R16 ;  /* 0x0000000405047c25 */ /* 0x000fe2000f8e0010 */
[----:B------:R-:W-:Y:S01]  /*6780*/  ULDC UR4, c[0x0][0x618] ;  /* 0x0001860000047ab9 */ /* 0x000fe20000000800 */
[----:B------:R-:W-:Y:S02]  /*6790*/  ISETP.NE.AND.EX P1, PT, RZ, UR7, PT, P1 ;  /* 0x00000007ff007c0c */ /* 0x000fe4000bf25310 */
[----:B------:R-:W-:Y:S02]  /*67a0*/  IMAD.IADD R5, R5, 0x1, R7 ;  /* 0x0000000105057824 */ /* 0x000fe400078e0207 */
[----:B-1----:R-:W-:-:S03]  /*67b0*/  IMAD.MOV R19, RZ, RZ, -R19 ;  /* 0x000000ffff137224 */ /* 0x002fc600078e0a13 */
[----:B------:R-:W-:Y:S01]  /*67c0*/  SHF.R.U64 R15, R4, UR4, R5 ;  /* 0x00000004040f7c19 */ /* 0x000fe20008001205 */
[----:B0-----:R-:W-:Y:S01]  /*67d0*/  IMAD R13, R6, R19, R13 ;  /* 0x00000013060d7224 */ /* 0x001fe200078e020d */
[----:B------:R-:W-:Y:S01]  /*67e0*/  SHF.R.U32.HI R4, RZ, UR4, R5 ;  /* 0x00000004ff047c19 */ /* 0x000fe20008011605 */
[----:B------:R-:W-:Y:S01]  /*67f0*/  ULDC UR4, c[0x0][0x608] ;  /* 0x0001820000047ab9 */ /* 0x000fe20000000800 */
[----:B---3--:R-:W-:Y:S02]  /*6800*/  IMAD.MOV R6, RZ, RZ, -R20 ;  /* 0x000000ffff067224 */ /* 0x008fe400078e0a14 */
[--C-:B------:R-:W-:Y:S02]  /*6810*/  SHF.R.U64 R20, R15, UR4, R4.reuse ;  /* 0x000000040f147c19 */ /* 0x100fe40008001204 */
[----:B------:R-:W-:Y:S01]  /*6820*/  SHF.R.U32.HI R5, RZ, UR4, R4 ;  /* 0x00000004ff057c19 */ /* 0x000fe20008011604 */
[----:B------:R-:W-:Y:S01]  /*6830*/  ULDC UR4, c[0x0][0x658] ;  /* 0x0001960000047ab9 */ /* 0x000fe20000000800 */
[----:B--2---:R-:W-:-:S02]  /*6840*/  @P4 IMAD R13, R21, R6, R14 ;  /* 0x00000006150d4224 */ /* 0x004fc400078e020e */
[--C-:B------:R-:W-:Y:S02]  /*6850*/  SHF.R.U64 R14, R20, UR4, R5.reuse ;  /* 0x00000004140e7c19 */ /* 0x100fe40008001205 */
[----:B------:R-:W-:-:S03]  /*6860*/  SHF.R.U32.HI R19, RZ, UR4, R5 ;  /* 0x00000004ff137c19 */ /* 0x000fc60008011605 */
[----:B------:R-:W-:Y:S02]  /*6870*/  IMAD.MOV.U32 R6, RZ, RZ, R14 ;  /* 0x000000ffff067224 */ /* 0x000fe400078e000e */
[----:B------:R-:W-:Y:S01]  /*6880*/  IMAD.MOV.U32 R5, RZ, RZ, R19 ;  /* 0x000000ffff057224 */ /* 0x000fe200078e0013 */
[----:B------:R-:W-:Y:S06]  /*6890*/  @!P1 BRA `(.L_x_183) ;  /* 0x00000000002c9947 */ /* 0x000fec0003800000 */
        /* <DEDUP_REMOVED lines=9> */
[----:B------:R-:W-:-:S04]  /*6930*/  IMAD.WIDE.U32.X R4, R19, UR7, R4, P3 ;  /* 0x0000000713047c25 */ /* 0x000fc800098e0404 */
[----:B------:R-:W-:-:S07]  /*6940*/  IMAD.MOV.U32 R6, RZ, RZ, R4 ;  /* 0x000000ffff067224 */ /* 0x000fce00078e0004 */
.L_x_183:
[----:B------:R-:W-:Y:S01]  /*6950*/  ULDC UR4, c[0x0][0x648] ;  /* 0x0001920000047ab9 */ /* 0x000fe20000000800 */
[----:B------:R-:W-:Y:S01]  /*6960*/  LOP3.LUT R4, R20, UR16, RZ, 0xc0, !PT ;  /* 0x0000001014047c12 */ /* 0x000fe2000f8ec0ff */
[----:B------:R-:W-:Y:S01]  /*6970*/  ULDC UR5, c[0x0][0x610] ;  /* 0x0001840000057ab9 */ /* 0x000fe20000000800 */
[----:B------:R-:W-:Y:S01]  /*6980*/  SHF.R.U64 R5, R6, UR4, R5 ;  /* 0x0000000406057c19 */ /* 0x000fe20008001205 */
[----:B------:R-:W-:Y:S01]  /*6990*/  ULDC UR4, c[0x0][0x638] ;  /* 0x00018e0000047ab9 */ /* 0x000fe20000000800 */
[----:B------:R-:W-:-:S03]  /*69a0*/  LOP3.LUT R15, R15, UR15, RZ, 0xc0, !PT ;  /* 0x0000000f0f0f7c12 */ /* 0x000fc6000f8ec0ff */
[----:B------:R-:W-:Y:S02]  /*69b0*/  IMAD.MOV R7, RZ, RZ, -R5 ;  /* 0x000000ffff077224 */ /* 0x000fe400078e0a05 */
[----:B------:R-:W-:Y:S02]  /*69c0*/  IMAD R4, R5, UR17, R4 ;  /* 0x0000001105047c24 */ /* 0x000fe4000f8e0204 */
[----:B------:R-:W-:Y:S01]  /*69d0*/  IMAD R14, R7, UR4, R14 ;  /* 0x00000004070e7c24 */ /* 0x000fe2000f8e020e */
[----:B------:R-:W-:Y:S01]  /*69e0*/  ULDC UR4, c[0x0][0x600] ;  /* 0x0001800000047ab9 */ /* 0x000fe20000000800 */
[----:B------:R-:W-:Y:S02]  /*69f0*/  IMAD R13, R4, UR5, R13 ;  /* 0x00000005040d7c24 */ /* 0x000fe4000f8e020d */
[----:B------:R-:W-:Y:S02]  /*6a00*/  IMAD R14, R14, UR4, R15 ;  /* 0x000000040e0e7c24 */ /* 0x000fe4000f8e020f */
[----:B------:R-:W-:-:S03]  /*6a10*/  IMAD.MOV.U32 R4, RZ, RZ, 0x1 ;  /* 0x00000001ff047424 */ /* 0x000fc600078e00ff */
[----:B------:R-:W-:Y:S02]  /*6a20*/  SEL R19, R14, R13, !P4 ;  /* 0x0000000d0e137207 */ /* 0x000fe40006000000 */
[----:B------:R-:W-:-:S07]  /*6a30*/  SEL R22, R13, R14, !P4 ;  /* 0x0000000e0d167207 */ /* 0x000fce0006000000 */
.L_x_181:
[----:B------:R-:W-:Y:S05]  /*6a40*/  BSYNC B1 ;  /* 0x0000000000017941 */ /* 0x000fea0003800000 */
.L_x_180:
[----:B------:R-:W-:-:S13]  /*6a50*/  LOP3.LUT P1, RZ, R4, 0xff, RZ, 0xc0, !PT ;  /* 0x000000ff04ff7812 */ /* 0x000fda000782c0ff */
[----:B------:R-:W-:Y:S05]  /*6a60*/  @P1 BRA `(.L_x_184) ;  /* 0xfffffff400341947 */ /* 0x000fea000383ffff */
[----:B------:R-:W-:Y:S05]  /*6a70*/  BSYNC B0 ;  /* 0x0000000000007941 */ /* 0x000fea0003800000 */
.L_x_172:
[----:B------:R-:W-:-:S03]  /*6a80*/  UMOV UR4, 0xffffffff ;  /* 0xffffffff00047882 */ /* 0x000fc60000000000 */
[----:B------:R-:W-:Y:S05]  /*6a90*/  BRA.DIV UR4, `(.L_x_185) ;  /* 0x0000000604fc7947 */ /* 0x000fea000b800000 */
[----:B------:R-:W-:-:S13]  /*6aa0*/  ELECT P6, URZ, PT ;  /* 0x00000000003f782f */ /* 0x000fda00038c0000 */
.L_x_206:
[----:B------:R-:W-:Y:S04]  /*6ab0*/  BSSY B0, `(.L_x_186) ;  /* 0x0000058000007945 */ /* 0x000fe80003800000 */
[----:B------:R-:W-:Y:S05]  /*6ac0*/  @!P6 BRA `(.L_x_187) ;  /* 0x000000040058e947 */ /* 0x000fea0003800000 */
[----:B------:R-:W-:-:S04]  /*6ad0*/  LOP3.LUT R23, R23, 0x2, RZ, 0xfc, !PT ;  /* 0x0000000217177812 */ /* 0x000fc800078efcff */
[----:B------:R-:W-:-:S13]  /*6ae0*/  ISETP.NE.AND P0, PT, R23, 0x3, PT ;  /* 0x000000031700780c */ /* 0x000fda0003f05270 */
[----:B------:R-:W-:Y:S05]  /*6af0*/  @!P0 BRA `(.L_x_188) ;  /* 0x0000000000048947 */ /* 0x000fea0003800000 */
[----:B------:R-:W-:Y:S01]  /*6b00*/  BPT.TRAP 0x1 ;  /* 0x000000040000795c */ /* 0x000fe20000300000 */
.L_x_188:
[----:B------:R-:W0:Y:S01]  /*6b10*/  S2R R5, SR_CgaCtaId ;  /* 0x0000000000057919 */ /* 0x000e220000008800 */
[----:B------:R-:W-:Y:S02]  /*6b20*/  MOV R0, 0x400 ;  /* 0x0000040000007802 */ /* 0x000fe40000000f00 */
[----:B------:R-:W-:Y:S02]  /*6b30*/  SHF.L.U32 R2, R3, 0x1f, RZ ;  /* 0x0000001f03027819 */ /* 0x000fe400000006ff */
[----:B0-----:R-:W-:-:S05]  /*6b40*/  LEA R5, R5, R0, 0x18 ;  /* 0x0000000005057211 */ /* 0x001fca00078ec0ff */
[----:B------:R-:W-:-:S04]  /*6b50*/  VIADD R5, R5, 0x48 ;  /* 0x0000004805057836 */ /* 0x000fc80000000000 */
[C---:B------:R-:W-:Y:S02]  /*6b60*/  IMAD R7, R8.reuse, 0x8, R5 ;  /* 0x0000000808077824 */ /* 0x040fe400078e0205 */
[----:B------:R-:W-:Y:S02]  /*6b70*/  VIADD R8, R8, 0x1 ;  /* 0x0000000108087836 */ /* 0x000fe40000000000 */
[----:B------:R-:W0:Y:S03]  /*6b80*/  SYNCS.PHASECHK.TRANS64.TRYWAIT P0, [R7+URZ], R2 ;  /* 0x00000002070075a7 */ /* 0x000e26000800017f */
[----:B------:R-:W-:-:S04]  /*6b90*/  ISETP.NE.AND P1, PT, R8, 0x9, PT ;  /* 0x000000090800780c */ /* 0x000fc80003f25270 */
[----:B------:R-:W-:Y:S02]  /*6ba0*/  SEL R0, RZ, 0x1, P1 ;  /* 0x00000001ff007807 */ /* 0x000fe40000800000 */
[----:B------:R-:W-:Y:S02]  /*6bb0*/  SEL R8, R8, RZ, P1 ;  /* 0x000000ff08087207 */ /* 0x000fe40000800000 */
[----:B------:R-:W-:-:S03]  /*6bc0*/  LOP3.LUT R9, R3, R0, RZ, 0x3c, !PT ;  /* 0x0000000003097212 */ /* 0x000fc600078e3cff */
[----:B------:R-:W-:Y:S01]  /*6bd0*/  IMAD R6, R8, 0x8, R5 ;  /* 0x0000000808067824 */ /* 0x000fe200078e0205 */
[----:B------:R-:W-:Y:S01]  /*6be0*/  SHF.L.U32 R3, R9, 0x1f, RZ ;  /* 0x0000001f09037819 */ /* 0x000fe200000006ff */
[----:B0-----:R-:W-:Y:S06]  /*6bf0*/  @!P0 BRA `(.L_x_189) ;  /* 0x0000000400c48947 */ /* 0x001fec0003800000 */
.L_x_207:
[----:B------:R-:W1:Y:S01]  /*6c00*/  SYNCS.PHASECHK.TRANS64.TRYWAIT P0, [R6+URZ], R3 ;  /* 0x00000003060075a7 */ /* 0x000e62000800017f */
[----:B------:R-:W-:-:S05]  /*6c10*/  VIADD R0, R8, 0x1 ;  /* 0x0000000108007836 */ /* 0x000fca0000000000 */
[----:B------:R-:W-:-:S04]  /*6c20*/  ISETP.NE.AND P1, PT, R0, 0x9, PT ;  /* 0x000000090000780c */ /* 0x000fc80003f25270 */
[----:B0-----:R-:W-:Y:S02]  /*6c30*/  SEL R2, RZ, 0x1, P1 ;  /* 0x00000001ff027807 */ /* 0x001fe40000800000 */
[----:B------:R-:W-:Y:S02]  /*6c40*/  SEL R0, R0, RZ, P1 ;  /* 0x000000ff00007207 */ /* 0x000fe40000800000 */
[----:B------:R-:W-:-:S03]  /*6c50*/  LOP3.LUT R9, R9, R2, RZ, 0x3c, !PT ;  /* 0x0000000209097212 */ /* 0x000fc600078e3cff */
[----:B------:R-:W-:Y:S01]  /*6c60*/  IMAD R7, R0, 0x8, R5 ;  /* 0x0000000800077824 */ /* 0x000fe200078e0205 */
[----:B------:R-:W-:Y:S01]  /*6c70*/  SHF.L.U32 R4, R9, 0x1f, RZ ;  /* 0x0000001f09047819 */ /* 0x000fe200000006ff */
[----:B-1----:R-:W-:Y:S06]  /*6c80*/  @!P0 BRA `(.L_x_190) ;  /* 0x0000000400b48947 */ /* 0x002fec0003800000 */
.L_x_208:
[----:B------:R-:W1:Y:S01]  /*6c90*/  SYNCS.PHASECHK.TRANS64.TRYWAIT P0, [R7+URZ], R4 ;  /* 0x00000004070075a7 */ /* 0x000e62000800017f */
[----:B------:R-:W-:-:S05]  /*6ca0*/  VIADD R0, R0, 0x1 ;  /* 0x0000000100007836 */ /* 0x000fca0000000000 */
[----:B------:R-:W-:-:S04]  /*6cb0*/  ISETP.NE.AND P1, PT, R0, 0x9, PT ;  /* 0x000000090000780c */ /* 0x000fc80003f25270 */
[----:B------:R-:W-:Y:S02]  /*6cc0*/  SEL R2, RZ, 0x1, P1 ;  /* 0x00000001ff027807 */ /* 0x000fe40000800000 */
[----:B------:R-:W-:Y:S02]  /*6cd0*/  SEL R0, R0, RZ, P1 ;  /* 0x000000ff00007207 */ /* 0x000fe40000800000 */
[----:B------:R-:W-:-:S03]  /*6ce0*/  LOP3.LUT R9, R9, R2, RZ, 0x3c, !PT ;  /* 0x0000000209097212 */ /* 0x000fc600078e3cff */
[----:B0-----:R-:W-:Y:S01]  /*6cf0*/  IMAD R6, R0, 0x8, R5 ;  /* 0x0000000800067824 */ /* 0x001fe200078e0205 */
[----:B------:R-:W-:Y:S01]  /*6d00*/  SHF.L.U32 R3, R9, 0x1f, RZ ;  /* 0x0000001f09037819 */ /* 0x000fe200000006ff */
[----:B-1----:R-:W-:Y:S06]  /*6d10*/  @!P0 BRA `(.L_x_191) ;  /* 0x0000000400a48947 */ /* 0x002fec0003800000 */
.L_x_209:
        /* <DEDUP_REMOVED lines=9> */
.L_x_210:
        /* <DEDUP_REMOVED lines=9> */
.L_x_211:
        /* <DEDUP_REMOVED lines=9> */
.L_x_212:
        /* <DEDUP_REMOVED lines=9> */
.L_x_213:
[----:B------:R-:W1:Y:S01]  /*6f60*/  SYNCS.PHASECHK.TRANS64.TRYWAIT P0, [R6+URZ], R3 ;  /* 0x00000003060075a7 */ /* 0x000e62000800017f */
[----:B------:R-:W-:-:S05]  /*6f70*/  VIADD R0, R0, 0x1 ;  /* 0x0000000100007836 */ /* 0x000fca0000000000 */
[----:B------:R-:W-:-:S04]  /*6f80*/  ISETP.NE.AND P1, PT, R0, 0x9, PT ;  /* 0x000000090000780c */ /* 0x000fc80003f25270 */
[----:B------:R-:W-:Y:S02]  /*6f90*/  SEL R2, RZ, 0x1, P1 ;  /* 0x00000001ff027807 */ /* 0x000fe40000800000 */
[----:B------:R-:W-:Y:S02]  /*6fa0*/  SEL R0, R0, RZ, P1 ;  /* 0x000000ff00007207 */ /* 0x000fe40000800000 */
[----:B------:R-:W-:Y:S01]  /*6fb0*/  LOP3.LUT R2, R9, R2, RZ, 0x3c, !PT ;  /* 0x0000000209027212 */ /* 0x000fe200078e3cff */
[----:B-1----:R-:W-:Y:S06]  /*6fc0*/  @!P0 BRA `(.L_x_196) ;  /* 0x00000004005c8947 */ /* 0x002fec0003800000 */
.L_x_214:
[----:B------:R-:W-:Y:S01]  /*6fd0*/  IMAD R5, R0, 0x8, R5 ;  /* 0x0000000800057824 */ /* 0x000fe200078e0205 */
[----:B------:R-:W-:-:S07]  /*6fe0*/  SHF.L.U32 R0, R2, 0x1f, RZ ;  /* 0x0000001f02007819 */ /* 0x000fce00000006ff */
.L_x_197:
[----:B--2---:R2:W3:Y:S02]  /*6ff0*/  SYNCS.PHASECHK.TRANS64.TRYWAIT P0, [R5+URZ], R0 ;  /* 0x00000000050075a7 */ /* 0x0044e4000800017f */
[----:B---3--:R-:W-:Y:S05]  /*7000*/  @!P0 NANOSLEEP.SYNCS 0x989680 ;  /* 0x009896800000895d */ /* 0x008fea0003900000 */
[----:B------:R-:W3:Y:S02]  /*7010*/  @!P0 SYNCS.PHASECHK.TRANS64 P0, [R5+URZ], R0 ;  /* 0x00000000050085a7 */ /* 0x000ee4000800007f */
[----:B---3--:R-:W-:Y:S05]  /*7020*/  @!P0 BRA `(.L_x_197) ;  /* 0xfffffffc00f08947 */ /* 0x008fea000383ffff */
.L_x_187:
[----:B------:R-:W-:Y:S05]  /*7030*/  BSYNC B0 ;  /* 0x0000000000007941 */ /* 0x000fea0003800000 */
.L_x_186:
[----:B------:R-:W-:Y:S05]  /*7040*/  EXIT ;  /* 0x000000000000794d */ /* 0x000fea0003800000 */
.L_x_20:
[----:B0-----:R-:W-:-:S04]  /*7050*/  IMAD.U32 R3, RZ, RZ, UR43 ;  /* 0x0000002bff037e24 */ /* 0x001fc8000f8e00ff */
[----:B------:R0:W1:Y:S03]  /*7060*/  SYNCS.PHASECHK.TRANS64.TRYWAIT P0, [R3+URZ+-0x8], R0 ;  /* 0xfffff800030075a7 */ /* 0x000066000800017f */
[----:B-1----:R-:W-:Y:S05]  /*7070*/  @!P0 NANOSLEEP.SYNCS 0x989680 ;  /* 0x009896800000895d */ /* 0x002fea0003900000 */
[----:B------:R-:W1:Y:S02]  /*7080*/  @!P0 SYNCS.PHASECHK.TRANS64 P0, [R3+URZ+-0x8], R0 ;  /* 0xfffff800030085a7 */ /* 0x000e64000800007f */
[----:B-1----:R-:W-:Y:S05]  /*7090*/  @!P0 BRA `(.L_x_20) ;  /* 0xfffffffc00ec8947 */ /* 0x002fea000383ffff */
[----:B------:R-:W-:Y:S05]  /*70a0*/  BRA `(.L_x_198) ;  /* 0xffffffa400e07947 */ /* 0x000fea000383ffff */
.L_x_25:
[----:B-1----:R1:W2:Y:S02]  /*70b0*/  SYNCS.PHASECHK.TRANS64.TRYWAIT P1, [R3+URZ], R0 ;  /* 0x00000000030075a7 */ /* 0x0022a4000802017f */
[----:B--2---:R-:W-:Y:S05]  /*70c0*/  @!P1 NANOSLEEP.SYNCS 0x989680 ;  /* 0x009896800000995d */ /* 0x004fea0003900000 */
[----:B------:R-:W2:Y:S02]  /*70d0*/  @!P1 SYNCS.PHASECHK.TRANS64 P1, [R3+URZ], R0 ;  /* 0x00000000030095a7 */ /* 0x000ea4000802007f */
[----:B--2---:R-:W-:Y:S05]  /*70e0*/  @!P1 BRA `(.L_x_25) ;  /* 0xfffffffc00f09947 */ /* 0x004fea000383ffff */
[----:B------:R-:W-:Y:S05]  /*70f0*/  BRA `(.L_x_24) ;  /* 0xffffffa800587947 */ /* 0x000fea000383ffff */
.L_x_30:
[----:B-1----:R-:W-:-:S04]  /*7100*/  IMAD.U32 R5, RZ, RZ, UR4 ;  /* 0x00000004ff057e24 */ /* 0x002fc8000f8e00ff */
[----:B------:R1:W2:Y:S03]  /*7110*/  SYNCS.PHASECHK.TRANS64.TRYWAIT P1, [R5+URZ], R4 ;  /* 0x00000004050075a7 */ /* 0x0002a6000802017f */
[----:B--2---:R-:W-:Y:S05]  /*7120*/  @!P1 NANOSLEEP.SYNCS 0x989680 ;  /* 0x009896800000995d */ /* 0x004fea0003900000 */
[----:B------:R-:W2:Y:S02]  /*7130*/  @!P1 SYNCS.PHASECHK.TRANS64 P1, [R5+URZ], R4 ;  /* 0x00000004050095a7 */ /* 0x000ea4000802007f */
[----:B--2---:R-:W-:Y:S05]  /*7140*/  @!P1 BRA `(.L_x_30) ;  /* 0xfffffffc00ec9947 */ /* 0x004fea000383ffff */
[----:B------:R-:W-:Y:S05]  /*7150*/  BRA `(.L_x_29) ;  /* 0xffffffac00287947 */ /* 0x000fea000383ffff */
.L_x_36:
[----:B0-----:R-:W-:-:S04]  /*7160*/  IMAD.U32 R4, RZ, RZ, UR43 ;  /* 0x0000002bff047e24 */ /* 0x001fc8000f8e00ff */
[----:B------:R0:W1:Y:S03]  /*7170*/  SYNCS.PHASECHK.TRANS64.TRYWAIT P0, [R4+URZ+0x8], R3 ;  /* 0x00000803040075a7 */ /* 0x000066000800017f */
[----:B-1----:R-:W-:Y:S05]  /*7180*/  @!P0 NANOSLEEP.SYNCS 0x989680 ;  /* 0x009896800000895d */ /* 0x002fea0003900000 */
[----:B------:R-:W1:Y:S02]  /*7190*/  @!P0 SYNCS.PHASECHK.TRANS64 P0, [R4+URZ+0x8], R3 ;  /* 0x00000803040085a7 */ /* 0x000e64000800007f */
[----:B-1----:R-:W-:Y:S05]  /*71a0*/  @!P0 BRA `(.L_x_36) ;  /* 0xfffffffc00ec8947 */ /* 0x002fea000383ffff */
[----:B------:R-:W-:Y:S05]  /*71b0*/  BRA `(.L_x_199) ;  /* 0xffffffb000687947 */ /* 0x000fea000383ffff */
.L_x_173:
[----:B------:R-:W-:Y:S01]  /*71c0*/  BSSY B1, `(.L_x_200) ;  /* 0x0000006000017945 */ /* 0x000fe20003800000 */
[----:B------:R-:W-:-:S07]  /*71d0*/  IMAD.MOV.U32 R15, RZ, RZ, -0x1 ;  /* 0xffffffffff0f7424 */ /* 0x000fce00078e00ff */
[----:B-----5:R-:W-:Y:S05]  /*71e0*/  WARPSYNC.COLLECTIVE R15, `(.L_x_201) ;  /* 0x000000000f0c7348 */ /* 0x020fea0003c00000 */
[----:B------:R-:W-:Y:S02]  /*71f0*/  ELECT P6, UR62, PT ;  /* 0x00000000003e782f */ /* 0x000fe400038c0000 */
[----:B------:R-:W-:Y:S01]  /*7200*/  MOV R14, UR62 ;  /* 0x0000003e000e7c02 */ /* 0x000fe20008000f00 */
[----:B-----5:R-:W-:Y:S10]  /*7210*/  ENDCOLLECTIVE ;  /* 0x000000000000791b */ /* 0x020ff40003800000 */
.L_x_201:
[----:B------:R-:W-:Y:S05]  /*7220*/  BSYNC B1 ;  /* 0x0000000000017941 */ /* 0x000fea0003800000 */
.L_x_200:
[----:B------:R-:W-:Y:S05]  /*7230*/  BRA `(.L_x_202) ;  /* 0xffffffec004c7947 */ /* 0x000fea000383ffff */
.L_x_176:
[----:B0-----:R0:W1:Y:S02]  /*7240*/  SYNCS.PHASECHK.TRANS64.TRYWAIT P1, [R14+URZ+0x48], R5 ;  /* 0x000048050e0075a7 */ /* 0x001064000802017f */
[----:B-1----:R-:W-:Y:S05]  /*7250*/  @!P1 NANOSLEEP.SYNCS 0x989680 ;  /* 0x009896800000995d */ /* 0x002fea0003900000 */
[----:B------:R-:W1:Y:S02]  /*7260*/  @!P1 SYNCS.PHASECHK.TRANS64 P1, [R14+URZ+0x48], R5 ;  /* 0x000048050e0095a7 */ /* 0x000e64000802007f */
[----:B-1----:R-:W-:Y:S05]  /*7270*/  @!P1 BRA `(.L_x_176) ;  /* 0xfffffffc00f09947 */ /* 0x002fea000383ffff */
[----:B------:R-:W-:Y:S05]  /*7280*/  BRA `(.L_x_203) ;  /* 0xffffffec00807947 */ /* 0x000fea000383ffff */
.L_x_185:
[----:B------:R-:W-:Y:S01]  /*7290*/  BSSY B0, `(.L_x_204) ;  /* 0x0000006000007945 */ /* 0x000fe20003800000 */
[----:B------:R-:W-:-:S07]  /*72a0*/  IMAD.MOV.U32 R15, RZ, RZ, -0x1 ;  /* 0xffffffffff0f7424 */ /* 0x000fce00078e00ff */
[----:B-----5:R-:W-:Y:S05]  /*72b0*/  WARPSYNC.COLLECTIVE R15, `(.L_x_205) ;  /* 0x000000000f0c7348 */ /* 0x020fea0003c00000 */
[----:B------:R-:W-:Y:S02]  /*72c0*/  ELECT P6, UR62, PT ;  /* 0x00000000003e782f */ /* 0x000fe400038c0000 */
[----:B------:R-:W-:Y:S01]  /*72d0*/  MOV R14, UR62 ;  /* 0x0000003e000e7c02 */ /* 0x000fe20008000f00 */
[----:B-----5:R-:W-:Y:S10]  /*72e0*/  ENDCOLLECTIVE ;  /* 0x000000000000791b */ /* 0x020ff40003800000 */
.L_x_205:
[----:B------:R-:W-:Y:S05]  /*72f0*/  BSYNC B0 ;  /* 0x0000000000007941 */ /* 0x000fea0003800000 */
.L_x_204:
[----:B------:R-:W-:Y:S05]  /*7300*/  BRA `(.L_x_206) ;  /* 0xfffffff400e87947 */ /* 0x000fea000383ffff */
.L_x_189:
[----:B0-----:R0:W1:Y:S02]  /*7310*/  SYNCS.PHASECHK.TRANS64.TRYWAIT P0, [R7+URZ], R2 ;  /* 0x00000002070075a7 */ /* 0x001064000800017f */
[----:B-1----:R-:W-:Y:S05]  /*7320*/  @!P0 NANOSLEEP.SYNCS 0x989680 ;  /* 0x009896800000895d */ /* 0x002fea0003900000 */
[----:B------:R-:W1:Y:S02]  /*7330*/  @!P0 SYNCS.PHASECHK.TRANS64 P0, [R7+URZ], R2 ;  /* 0x00000002070085a7 */ /* 0x000e64000800007f */
[----:B-1----:R-:W-:Y:S05]  /*7340*/  @!P0 BRA `(.L_x_189) ;  /* 0xfffffffc00f08947 */ /* 0x002fea000383ffff */
[----:B------:R-:W-:Y:S05]  /*7350*/  BRA `(.L_x_207) ;  /* 0xfffffff800287947 */ /* 0x000fea000383ffff */
.L_x_190:
[----:B0-----:R0:W1:Y:S02]  /*7360*/  SYNCS.PHASECHK.TRANS64.TRYWAIT P0, [R6+URZ], R3 ;  /* 0x00000003060075a7 */ /* 0x001064000800017f */
[----:B-1----:R-:W-:Y:S05]  /*7370*/  @!P0 NANOSLEEP.SYNCS 0x989680 ;  /* 0x009896800000895d */ /* 0x002fea0003900000 */
[----:B------:R-:W1:Y:S02]  /*7380*/  @!P0 SYNCS.PHASECHK.TRANS64 P0, [R6+URZ], R3 ;  /* 0x00000003060085a7 */ /* 0x000e64000800007f */
[----:B-1----:R-:W-:Y:S05]  /*7390*/  @!P0 BRA `(.L_x_190) ;  /* 0xfffffffc00f08947 */ /* 0x002fea000383ffff */
[----:B------:R-:W-:Y:S05]  /*73a0*/  BRA `(.L_x_208) ;  /* 0xfffffff800387947 */ /* 0x000fea000383ffff */
.L_x_191:
[----:B0-----:R0:W1:Y:S02]  /*73b0*/  SYNCS.PHASECHK.TRANS64.TRYWAIT P0, [R7+URZ], R4 ;  /* 0x00000004070075a7 */ /* 0x001064000800017f */
[----:B-1----:R-:W-:Y:S05]  /*73c0*/  @!P0 NANOSLEEP.SYNCS 0x989680 ;  /* 0x009896800000895d */ /* 0x002fea0003900000 */
[----:B------:R-:W1:Y:S02]  /*73d0*/  @!P0 SYNCS.PHASECHK.TRANS64 P0, [R7+URZ], R4 ;  /* 0x00000004070085a7 */ /* 0x000e64000800007f */
[----:B-1----:R-:W-:Y:S05]  /*73e0*/  @!P0 BRA `(.L_x_191) ;  /* 0xfffffffc00f08947 */ /* 0x002fea000383ffff */
[----:B------:R-:W-:Y:S05]  /*73f0*/  BRA `(.L_x_209) ;  /* 0xfffffff800487947 */ /* 0x000fea000383ffff */
.L_x_192:
[----:B0-----:R0:W1:Y:S02]  /*7400*/  SYNCS.PHASECHK.TRANS64.TRYWAIT P0, [R6+URZ], R3 ;  /* 0x00000003060075a7 */ /* 0x001064000800017f */
[----:B-1----:R-:W-:Y:S05]  /*7410*/  @!P0 NANOSLEEP.SYNCS 0x989680 ;  /* 0x009896800000895d */ /* 0x002fea0003900000 */
[----:B------:R-:W1:Y:S02]  /*7420*/  @!P0 SYNCS.PHASECHK.TRANS64 P0, [R6+URZ], R3 ;  /* 0x00000003060085a7 */ /* 0x000e64000800007f */
[----:B-1----:R-:W-:Y:S05]  /*7430*/  @!P0 BRA `(.L_x_192) ;  /* 0xfffffffc00f08947 */ /* 0x002fea000383ffff */
[----:B------:R-:W-:Y:S05]  /*7440*/  BRA `(.L_x_210) ;  /* 0xfffffff800587947 */ /* 0x000fea000383ffff */
.L_x_193:
[----:B0-----:R0:W1:Y:S02]  /*7450*/  SYNCS.PHASECHK.TRANS64.TRYWAIT P0, [R7+URZ], R4 ;  /* 0x00000004070075a7 */ /* 0x001064000800017f */
[----:B-1----:R-:W-:Y:S05]  /*7460*/  @!P0 NANOSLEEP.SYNCS 0x989680 ;  /* 0x009896800000895d */ /* 0x002fea0003900000 */
[----:B------:R-:W1:Y:S02]  /*7470*/  @!P0 SYNCS.PHASECHK.TRANS64 P0, [R7+URZ], R4 ;  /* 0x00000004070085a7 */ /* 0x000e64000800007f */
[----:B-1----:R-:W-:Y:S05]  /*7480*/  @!P0 BRA `(.L_x_193) ;  /* 0xfffffffc00f08947 */ /* 0x002fea000383ffff */
[----:B------:R-:W-:Y:S05]  /*7490*/  BRA `(.L_x_211) ;  /* 0xfffffff800687947 */ /* 0x000fea000383ffff */
.L_x_194:
[----:B0-----:R0:W1:Y:S02]  /*74a0*/  SYNCS.PHASECHK.TRANS64.TRYWAIT P0, [R6+URZ], R3 ;  /* 0x00000003060075a7 */ /* 0x001064000800017f */
[----:B-1----:R-:W-:Y:S05]  /*74b0*/  @!P0 NANOSLEEP.SYNCS 0x989680 ;  /* 0x009896800000895d */ /* 0x002fea0003900000 */
[----:B------:R-:W1:Y:S02]  /*74c0*/  @!P0 SYNCS.PHASECHK.TRANS64 P0, [R6+URZ], R3 ;  /* 0x00000003060085a7 */ /* 0x000e64000800007f */
[----:B-1----:R-:W-:Y:S05]  /*74d0*/  @!P0 BRA `(.L_x_194) ;  /* 0xfffffffc00f08947 */ /* 0x002fea000383ffff */
[----:B------:R-:W-:Y:S05]  /*74e0*/  BRA `(.L_x_212) ;  /* 0xfffffff800787947 */ /* 0x000fea000383ffff */
.L_x_195:
[----:B0-----:R0:W1:Y:S02]  /*74f0*/  SYNCS.PHASECHK.TRANS64.TRYWAIT P0, [R7+URZ], R4 ;  /* 0x00000004070075a7 */ /* 0x001064000800017f */
[----:B-1----:R-:W-:Y:S05]  /*7500*/  @!P0 NANOSLEEP.SYNCS 0x989680 ;  /* 0x009896800000895d */ /* 0x002fea0003900000 */
[----:B------:R-:W1:Y:S02]  /*7510*/  @!P0 SYNCS.PHASECHK.TRANS64 P0, [R7+URZ], R4 ;  /* 0x00000004070085a7 */ /* 0x000e64000800007f */
[----:B-1----:R-:W-:Y:S05]  /*7520*/  @!P0 BRA `(.L_x_195) ;  /* 0xfffffffc00f08947 */ /* 0x002fea000383ffff */
[----:B------:R-:W-:Y:S05]  /*7530*/  BRA `(.L_x_213) ;  /* 0xfffffff800887947 */ /* 0x000fea000383ffff */
.L_x_196:
[----:B-1----:R1:W2:Y:S02]  /*7540*/  SYNCS.PHASECHK.TRANS64.TRYWAIT P0, [R6+URZ], R3 ;  /* 0x00000003060075a7 */ /* 0x0022a4000800017f */
[----:B--2---:R-:W-:Y:S05]  /*7550*/  @!P0 NANOSLEEP.SYNCS 0x989680 ;  /* 0x009896800000895d */ /* 0x004fea0003900000 */
[----:B------:R-:W2:Y:S02]  /*7560*/  @!P0 SYNCS.PHASECHK.TRANS64 P0, [R6+URZ], R3 ;  /* 0x00000003060085a7 */ /* 0x000ea4000800007f */
[----:B--2---:R-:W-:Y:S05]  /*7570*/  @!P0 BRA `(.L_x_196) ;  /* 0xfffffffc00f08947 */ /* 0x004fea000383ffff */
[----:B------:R-:W-:Y:S05]  /*7580*/  BRA `(.L_x_214) ;  /* 0xfffffff800907947 */ /* 0x000fea000383ffff */
.L_x_215:
[----:B------:R-:W-:-:S00]  /*7590*/  BRA `(.L_x_215) ;  /* 0xfffffffc00fc7947 */ /* 0x000fc0000383ffff */
[----:B------:R-:W-:-:S00]  /*75a0*/  NOP ;  /* 0x0000000000007918 */ /* 0x000fc00000000000 */
        /* <DEDUP_REMOVED lines=13> */
.L_x_216:


//--------------------- .nv.global.init           --------------------------
	.section	.nv.global.init,"aw",@progbits
.nv.global.init:
	.type		$str$22,@object
	.size		$str$22,($str$23 - $str$22)
$str$22:
        /*0000*/ 	.byte	0x6b, 0x5f, 0x74, 0x69, 0x6c, 0x65, 0x5f, 0x63, 0x6f, 0x75, 0x6e, 0x74, 0x20, 0x3e, 0x3d, 0x20
        /*0010*/ 	.byte	0x31, 0x00
	.type		$str$23,@object
	.size		$str$23,(__unnamed_1 - $str$23)
$str$23:
        /*0012*/ 	.byte	0x2f, 0x74, 0x6d, 0x70, 0x2f, 0x63, 0x75, 0x74, 0x6c, 0x61, 0x73, 0x73, 0x5f, 0x73, 0x77, 0x65
        /*0022*/ 	.byte	0x65, 0x70, 0x5f, 0x73, 0x72, 0x63, 0x2f, 0x69, 0x6e, 0x63, 0x6c, 0x75, 0x64, 0x65, 0x2f, 0x63
        /*0032*/ 	.byte	0x75, 0x74, 0x6c, 0x61, 0x73, 0x73, 0x2f, 0x67, 0x65, 0x6d, 0x6d, 0x2f, 0x63, 0x6f, 0x6c, 0x6c
        /*0042*/ 	.byte	0x65, 0x63, 0x74, 0x69, 0x76, 0x65, 0x2f, 0x73, 0x6d, 0x39, 0x30, 0x5f, 0x6d, 0x6d, 0x61, 0x5f
        /*0052*/ 	.byte	0x74, 0x6d, 0x61, 0x5f, 0x67, 0x6d, 0x6d, 0x61, 0x5f, 0x73, 0x73, 0x5f, 0x77, 0x61, 0x72, 0x70
        /*0062*/ 	.byte	0x73, 0x70, 0x65, 0x63, 0x69, 0x61, 0x6c, 0x69, 0x7a, 0x65, 0x64, 0x2e, 0x68, 0x70, 0x70, 0x00
	.type		__unnamed_1,@object
	.size		__unnamed_1,(.L_0 - __unnamed_1)
__unnamed_1:
        /*0072*/ 	.byte	0x76, 0x6f, 0x69, 0x64, 0x20, 0x63, 0x75, 0x74, 0x6c, 0x61, 0x73, 0x73, 0x3a, 0x3a, 0x67, 0x65
        /* <DEDUP_REMOVED lines=172> */
        /*0b42*/ 	.byte	0x69, 0x64, 0x65, 0x6e, 0x74, 0x69, 0x74, 0x79, 0x5d, 0x00
.L_0:


//--------------------- .nv.shared._ZN7cutlass13device_kernelINS_4gemm6kernel13GemmUniversalIN4cute5tupleIJiiiiEEENS1_10collective13CollectiveMmaINS1_34MainloopSm90TmaGmmaWarpSpecializedILi9ENS5_IJNS4_1CILi8EEENSA_ILi1EEESC_EEENS1_32KernelTmaWarpSpecializedPingpongEEENS5_IJNSA_ILi64EEENSA_ILi128EEESH_EEEaNS5_IJlSC_lEEEaSJ_NS4_8TiledMMAINS4_8MMA_AtomIJNS4_4SM904GMMA27MMA_64x128x32_S32S8S8_SS_TNEEEENS4_6LayoutINS5_IJSC_SC_SC_EEENS5_IJNSA_ILi0EEESS_SS_EEEEENS5_IJNS4_10UnderscoreESV_SV_EEEEENS4_13SM90_TMA_LOADENS4_14ComposedLayoutINS4_7SwizzleILi3ELi4ELi3EEENS4_18smem_ptr_flag_bitsILi8EEENSQ_INS5_IJSB_SH_EEENS5_IJSH_SC_EEEEEEEvNS4_8identityENS4_23SM90_TMA_LOAD_MULTICASTES17_vS18_EENS_8epilogue10collective6detail29Sm90TmaWarpSpecializedAdapterINS1C_15DefaultEpilogueIaSJ_SJ_NS1B_6thread17LinearCombinationIaLi1EiiLNS1G_9ScaleType4KindE0ELNS_15FloatRoundStyleE2EaEENS1_15EpilogueDefaultEEEEEvvEEEEvNT_6ParamsE --------------------------
	.section	.nv.shared._ZN7cutlass13device_kernelINS_4gemm6kernel13GemmUniversalIN4cute5tupleIJiiiiEEENS1_10collective13CollectiveMmaINS1_34MainloopSm90TmaGmmaWarpSpecializedILi9ENS5_IJNS4_1CILi8EEENSA_ILi1EEESC_EEENS1_32KernelTmaWarpSpecializedPingpongEEENS5_IJNSA_ILi64EEENSA_ILi128EEESH_EEEaNS5_IJlSC_lEEEaSJ_NS4_8TiledMMAINS4_8MMA_AtomIJNS4_4SM904GMMA27MMA_64x128x32_S32S8S8_SS_TNEEEENS4_6LayoutINS5_IJSC_SC_SC_EEENS5_IJNSA_ILi0EEESS_SS_EEEEENS5_IJNS4_10UnderscoreESV_SV_EEEEENS4_13SM90_TMA_LOADENS4_14ComposedLayoutINS4_7SwizzleILi3ELi4ELi3EEENS4_18smem_ptr_flag_bitsILi8EEENSQ_INS5_IJSB_SH_EEENS5_IJSH_SC_EEEEEEEvNS4_8identityENS4_23SM90_TMA_LOAD_MULTICASTES17_vS18_EENS_8epilogue10collective6detail29Sm90TmaWarpSpecializedAdapterINS1C_15DefaultEpilogueIaSJ_SJ_NS1B_6thread17LinearCombinationIaLi1EiiLNS1G_9ScaleType4KindE0ELNS_15FloatRoundStyleE2EaEENS1_15EpilogueDefaultEEEEEvvEEEEvNT_6ParamsE,"aw",@nobits
	.sectionflags	@""
	.align	16
	.zero		1024


//--------------------- .nv.shared.reserved.0     --------------------------
	.section	.nv.shared.reserved.0,"aw",@nobits
	.weak		__nv_reservedSMEM_offset_0_alias
	.size		__nv_reservedSMEM_offset_0_alias, 0, 0
	.other		__nv_reservedSMEM_offset_0_alias,@"STO_CUDA_RESERVED_SHARED STV_DEFAULT"
__nv_reservedSMEM_offset_0_alias:
	.zero		0


//--------------------- .nv.global                --------------------------
	.section	.nv.global,"aw",@nobits
.nv.global:
	.type		_ZN40_INTERNAL_32f913c4_4_k_cu_d84462f9_269254cute1_E,@object
	.size		_ZN40_INTERNAL_32f913c4_4_k_cu_d84462f9_269254cute1_E,(_ZN40_INTERNAL_32f913c4_4_k_cu_d84462f9_269254cuda3std3__45__cpo6cbeginE - _ZN40_INTERNAL_32f913c4_4_k_cu_d84462f9_269254cute1_E)
_ZN40_INTERNAL_32f913c4_4_k_cu_d84462f9_269254cute1_E:
	.zero		1
	.type		_ZN40_INTERNAL_32f913c4_4_k_cu_d84462f9_269254cuda3std3__45__cpo6cbeginE,@object
	.size		_ZN40_INTERNAL_32f913c4_4_k_cu_d84462f9_269254cuda3std3__45__cpo6cbeginE,(_ZN40_INTERNAL_32f913c4_4_k_cu_d84462f9_269254cuda3std3__48in_placeE - _ZN40_INTERNAL_32f913c4_4_k_cu_d84462f9_269254cuda3std3__45__cpo6cbeginE)
_ZN40_INTERNAL_32f913c4_4_k_cu_d84462f9_269254cuda3std3__45__cpo6cbeginE:
	.zero		1
	.type		_ZN40_INTERNAL_32f913c4_4_k_cu_d84462f9_269254cuda3std3__48in_placeE,@object
	.size		_ZN40_INTERNAL_32f913c4_4_k_cu_d84462f9_269254cuda3std3__48in_placeE,(_ZN40_INTERNAL_32f913c4_4_k_cu_d84462f9_269254cuda3std6ranges3__45__cpo9iter_moveE - _ZN40_INTERNAL_32f913c4_4_k_cu_d84462f9_269254cuda3std3__48in_placeE)
_ZN40_INTERNAL_32f913c4_4_k_cu_d84462f9_269254cuda3std3__48in_placeE:
	.zero		1
	.type		_ZN40_INTERNAL_32f913c4_4_k_cu_d84462f9_269254cuda3std6ranges3__45__cpo9iter_moveE,@object
	.size		_ZN40_INTERNAL_32f913c4_4_k_cu_d84462f9_269254cuda3std6ranges3__45__cpo9iter_moveE,(_ZN40_INTERNAL_32f913c4_4_k_cu_d84462f9_269254cuda3std3__45__cpo5beginE - _ZN40_INTERNAL_32f913c4_4_k_cu_d84462f9_269254cuda3std6ranges3__45__cpo9iter_moveE)
_ZN40_INTERNAL_32f913c4_4_k_cu_d84462f9_269254cuda3std6ranges3__45__cpo9iter_moveE:
	.zero		1
	.type		_ZN40_INTERNAL_32f913c4_4_k_cu_d84462f9_269254cuda3std3__45__cpo5beginE,@object
	.size		_ZN40_INTERNAL_32f913c4_4_k_cu_d84462f9_269254cuda3std3__45__cpo5beginE,(_ZN40_INTERNAL_32f913c4_4_k_cu_d84462f9_269254cuda3std3__442_GLOBAL__N__32f913c4_4_k_cu_d84462f9_269256ignoreE - _ZN40_INTERNAL_32f913c4_4_k_cu_d84462f9_269254cuda3std3__45__cpo5beginE)
_ZN40_INTERNAL_32f913c4_4_k_cu_d84462f9_269254cuda3std3__45__cpo5beginE:
	.zero		1
	.type		_ZN40_INTERNAL_32f913c4_4_k_cu_d84462f9_269254cuda3std3__442_GLOBAL__N__32f913c4_4_k_cu_d84462f9_269256ignoreE,@object
	.size		_ZN40_INTERNAL_32f913c4_4_k_cu_d84462f9_269254cuda3std3__442_GLOBAL__N__32f913c4_4_k_cu_d84462f9_269256ignoreE,(_ZN40_INTERNAL_32f913c4_4_k_cu_d84462f9_269254cute7productE - _ZN40_INTERNAL_32f913c4_4_k_cu_d84462f9_269254cuda3std3__442_GLOBAL__N__32f913c4_4_k_cu_d84462f9_269256ignoreE)
_ZN40_INTERNAL_32f913c4_4_k_cu_d84462f9_269254cuda3std3__442_GLOBAL__N__32f913c4_4_k_cu_d84462f9_269256ignoreE:
	.zero		1
	.type		_ZN40_INTERNAL_32f913c4_4_k_cu_d84462f9_269254cute7productE,@object
	.size		_ZN40_INTERNAL_32f913c4_4_k_cu_d84462f9_269254cute7productE,(_ZN40_INTERNAL_32f913c4_4_k_cu_d84462f9_269254cuda3std3__45__cpo3endE - _ZN40_INTERNAL_32f913c4_4_k_cu_d84462f9_269254cute7productE)
_ZN40_INTERNAL_32f913c4_4_k_cu_d84462f9_269254cute7productE:
	.zero		1
	.type		_ZN40_INTERNAL_32f913c4_4_k_cu_d84462f9_269254cuda3std3__45__cpo3endE,@object
	.size		_ZN40_INTERNAL_32f913c4_4_k_cu_d84462f9_269254cuda3std3__45__cpo3endE,(_ZN40_INTERNAL_32f913c4_4_k_cu_d84462f9_269254cuda3std3__419piecewise_constructE - _ZN40_INTERNAL_32f913c4_4_k_cu_d84462f9_269254cuda3std3__45__cpo3endE)
_ZN40_INTERNAL_32f913c4_4_k_cu_d84462f9_269254cuda3std3__45__cpo3endE:
	.zero		1
	.type		_ZN40_INTERNAL_32f913c4_4_k_cu_d84462f9_269254cuda3std3__419piecewise_constructE,@object
	.size		_ZN40_INTERNAL_32f913c4_4_k_cu_d84462f9_269254cuda3std3__419piecewise_constructE,(_ZN40_INTERNAL_32f913c4_4_k_cu_d84462f9_269254cuda3std3__45__cpo4cendE - _ZN40_INTERNAL_32f913c4_4_k_cu_d84462f9_269254cuda3std3__419piecewise_constructE)
_ZN40_INTERNAL_32f913c4_4_k_cu_d84462f9_269254cuda3std3__419piecewise_constructE:
	.zero		1
	.type		_ZN40_INTERNAL_32f913c4_4_k_cu_d84462f9_269254cuda3std3__45__cpo4cendE,@object
	.size		_ZN40_INTERNAL_32f913c4_4_k_cu_d84462f9_269254cuda3std3__45__cpo4cendE,(_ZN40_INTERNAL_32f913c4_4_k_cu_d84462f9_269254cuda3std6ranges3__45__cpo4swapE - _ZN40_INTERNAL_32f913c4_4_k_cu_d84462f9_269254cuda3std3__45__cpo4cendE)
_ZN40_INTERNAL_32f913c4_4_k_cu_d84462f9_269254cuda3std3__45__cpo4cendE:
	.zero		1
	.type		_ZN40_INTERNAL_32f913c4_4_k_cu_d84462f9_269254cuda3std6ranges3__45__cpo4swapE,@object
	.size		_ZN40_INTERNAL_32f913c4_4_k_cu_d84462f9_269254cuda3std6ranges3__45__cpo4swapE,(.L_8 - _ZN40_INTERNAL_32f913c4_4_k_cu_d84462f9_269254cuda3std6ranges3__45__cpo4swapE)
_ZN40_INTERNAL_32f913c4_4_k_cu_d84462f9_269254cuda3std6ranges3__45__cpo4swapE:
	.zero		1
.L_8:


//--------------------- .nv.constant0._ZN7cutlass13device_kernelINS_4gemm6kernel13GemmUniversalIN4cute5tupleIJiiiiEEENS1_10collective13CollectiveMmaINS1_34MainloopSm90TmaGmmaWarpSpecializedILi9ENS5_IJNS4_1CILi8EEENSA_ILi1EEESC_EEENS1_32KernelTmaWarpSpecializedPingpongEEENS5_IJNSA_ILi64EEENSA_ILi128EEESH_EEEaNS5_IJlSC_lEEEaSJ_NS4_8TiledMMAINS4_8MMA_AtomIJNS4_4SM904GMMA27MMA_64x128x32_S32S8S8_SS_TNEEEENS4_6LayoutINS5_IJSC_SC_SC_EEENS5_IJNSA_ILi0EEESS_SS_EEEEENS5_IJNS4_10UnderscoreESV_SV_EEEEENS4_13SM90_TMA_LOADENS4_14ComposedLayoutINS4_7SwizzleILi3ELi4ELi3EEENS4_18smem_ptr_flag_bitsILi8EEENSQ_INS5_IJSB_SH_EEENS5_IJSH_SC_EEEEEEEvNS4_8identityENS4_23SM90_TMA_LOAD_MULTICASTES17_vS18_EENS_8epilogue10collective6detail29Sm90TmaWarpSpecializedAdapterINS1C_15DefaultEpilogueIaSJ_SJ_NS1B_6thread17LinearCombinationIaLi1EiiLNS1G_9ScaleType4KindE0ELNS_15FloatRoundStyleE2EaEENS1_15EpilogueDefaultEEEEEvvEEEEvNT_6ParamsE --------------------------
	.section	.nv.constant0._ZN7cutlass13device_kernelINS_4gemm6kernel13GemmUniversalIN4cute5tupleIJiiiiEEENS1_10collective13CollectiveMmaINS1_34MainloopSm90TmaGmmaWarpSpecializedILi9ENS5_IJNS4_1CILi8EEENSA_ILi1EEESC_EEENS1_32KernelTmaWarpSpecializedPingpongEEENS5_IJNSA_ILi64EEENSA_ILi128EEESH_EEEaNS5_IJlSC_lEEEaSJ_NS4_8TiledMMAINS4_8MMA_AtomIJNS4_4SM904GMMA27MMA_64x128x32_S32S8S8_SS_TNEEEENS4_6LayoutINS5_IJSC_SC_SC_EEENS5_IJNSA_ILi0EEESS_SS_EEEEENS5_IJNS4_10UnderscoreESV_SV_EEEEENS4_13SM90_TMA_LOADENS4_14ComposedLayoutINS4_7SwizzleILi3ELi4ELi3EEENS4_18smem_ptr_flag_bitsILi8EEENSQ_INS5_IJSB_SH_EEENS5_IJSH_SC_EEEEEEEvNS4_8identityENS4_23SM90_TMA_LOAD_MULTICASTES17_vS18_EENS_8epilogue10collective6detail29Sm90TmaWarpSpecializedAdapterINS1C_15DefaultEpilogueIaSJ_SJ_NS1B_6thread17LinearCombinationIaLi1EiiLNS1G_9ScaleType4KindE0ELNS_15FloatRoundStyleE2EaEENS1_15EpilogueDefaultEEEEEvvEEEEvNT_6ParamsE,"a",@progbits
	.sectionflags	@""
	.align	4
.nv.constant0._ZN7cutlass13device_kernelINS_4gemm6kernel13GemmUniversalIN4cute5tupleIJiiiiEEENS1_10collective13CollectiveMmaINS1_34MainloopSm90TmaGmmaWarpSpecializedILi9ENS5_IJNS4_1CILi8EEENSA_ILi1EEESC_EEENS1_32KernelTmaWarpSpecializedPingpongEEENS5_IJNSA_ILi64EEENSA_ILi128EEESH_EEEaNS5_IJlSC_lEEEaSJ_NS4_8TiledMMAINS4_8MMA_AtomIJNS4_4SM904GMMA27MMA_64x128x32_S32S8S8_SS_TNEEEENS4_6LayoutINS5_IJSC_SC_SC_EEENS5_IJNSA_ILi0EEESS_SS_EEEEENS5_IJNS4_10UnderscoreESV_SV_EEEEENS4_13SM90_TMA_LOADENS4_14ComposedLayoutINS4_7SwizzleILi3ELi4ELi3EEENS4_18smem_ptr_flag_bitsILi8EEENSQ_INS5_IJSB_SH_EEENS5_IJSH_SC_EEEEEEEvNS4_8identityENS4_23SM90_TMA_LOAD_MULTICASTES17_vS18_EENS_8epilogue10collective6detail29Sm90TmaWarpSpecializedAdapterINS1C_15DefaultEpilogueIaSJ_SJ_NS1B_6thread17LinearCombinationIaLi1EiiLNS1G_9ScaleType4KindE0ELNS_15FloatRoundStyleE2EaEENS1_15EpilogueDefaultEEEEEvvEEEEvNT_6ParamsE:
	.zero		1664


//--------------------- SYMBOLS --------------------------

	.type		.nv.reservedSmem.offset0,@object
	.size		.nv.reservedSmem.offset0,0x4
	.type		__assertfail,@function
